//
// Generated by NVIDIA NVVM Compiler
//
// Compiler Build ID: CL-36424714
// Cuda compilation tools, release 13.0, V13.0.88
// Based on NVVM 20.0.0
//

.version 9.0
.target sm_100
.address_size 64

	// .globl	_Z8tornado2P6float2ffiiS_S_ff
.func  (.param .b64 func_retval0) __internal_accurate_pow
(
	.param .b64 __internal_accurate_pow_param_0
)
;

.visible .entry _Z8tornado2P6float2ffiiS_S_ff(
	.param .u64 .ptr .align 1 _Z8tornado2P6float2ffiiS_S_ff_param_0,
	.param .f32 _Z8tornado2P6float2ffiiS_S_ff_param_1,
	.param .f32 _Z8tornado2P6float2ffiiS_S_ff_param_2,
	.param .u32 _Z8tornado2P6float2ffiiS_S_ff_param_3,
	.param .u32 _Z8tornado2P6float2ffiiS_S_ff_param_4,
	.param .align 8 .b8 _Z8tornado2P6float2ffiiS_S_ff_param_5[8],
	.param .align 8 .b8 _Z8tornado2P6float2ffiiS_S_ff_param_6[8],
	.param .f32 _Z8tornado2P6float2ffiiS_S_ff_param_7,
	.param .f32 _Z8tornado2P6float2ffiiS_S_ff_param_8
)
{
	.reg .pred 	%p<28>;
	.reg .b32 	%r<50>;
	.reg .b32 	%f<37>;
	.reg .b64 	%rd<5>;
	.reg .b64 	%fd<46>;

	ld.param.u64 	%rd1, [_Z8tornado2P6float2ffiiS_S_ff_param_0];
	ld.param.f32 	%f7, [_Z8tornado2P6float2ffiiS_S_ff_param_1];
	ld.param.f32 	%f8, [_Z8tornado2P6float2ffiiS_S_ff_param_2];
	ld.param.u32 	%r9, [_Z8tornado2P6float2ffiiS_S_ff_param_3];
	ld.param.v2.f32 	{%f9, %f10}, [_Z8tornado2P6float2ffiiS_S_ff_param_5];
	ld.param.v2.f32 	{%f11, %f12}, [_Z8tornado2P6float2ffiiS_S_ff_param_6];
	ld.param.f32 	%f13, [_Z8tornado2P6float2ffiiS_S_ff_param_7];
	ld.param.f32 	%f14, [_Z8tornado2P6float2ffiiS_S_ff_param_8];
	mov.u32 	%r10, %tid.x;
	mov.u32 	%r11, %ctaid.x;
	mov.u32 	%r12, %ntid.x;
	mad.lo.s32 	%r1, %r11, %r12, %r10;
	mov.u32 	%r13, %tid.y;
	mov.u32 	%r14, %ctaid.y;
	mov.u32 	%r15, %ntid.y;
	mad.lo.s32 	%r16, %r14, %r15, %r13;
	max.u32 	%r17, %r1, %r16;
	setp.ge.u32 	%p1, %r17, %r9;
	@%p1 bra 	$L__BB0_16;
	mad.lo.s32 	%r3, %r9, %r16, %r1;
	cvt.rn.f32.u32 	%f15, %r1;
	fma.rn.f32 	%f16, %f7, %f15, %f13;
	cvt.rn.f32.u32 	%f17, %r16;
	fma.rn.f32 	%f4, %f8, %f17, %f14;
	sub.f32 	%f5, %f16, %f9;
	cvt.f64.f32 	%fd1, %f5;
	{
	.reg .b32 %temp; 
	mov.b64 	{%temp, %r4}, %fd1;
	}
	mov.f64 	%fd18, 0d4000000000000000;
	{
	.reg .b32 %temp; 
	mov.b64 	{%temp, %r18}, %fd18;
	}
	and.b32  	%r6, %r18, 2146435072;
	setp.eq.s32 	%p2, %r6, 1062207488;
	abs.f64 	%fd2, %fd1;
	{ // callseq 0, 0
	.param .b64 param0;
	st.param.f64 	[param0], %fd2;
	.param .b64 retval0;
	call.uni (retval0), 
	__internal_accurate_pow, 
	(
	param0
	);
	ld.param.f64 	%fd19, [retval0];
	} // callseq 0
	setp.lt.s32 	%p3, %r4, 0;
	neg.f64 	%fd21, %fd19;
	selp.f64 	%fd22, %fd21, %fd19, %p2;
	selp.f64 	%fd43, %fd22, %fd19, %p3;
	setp.neu.f32 	%p4, %f5, 0f00000000;
	@%p4 bra 	$L__BB0_3;
	setp.eq.s32 	%p5, %r6, 1062207488;
	selp.b32 	%r19, %r4, 0, %p5;
	setp.lt.s32 	%p6, %r18, 0;
	or.b32  	%r20, %r19, 2146435072;
	selp.b32 	%r21, %r20, %r19, %p6;
	mov.b32 	%r22, 0;
	mov.b64 	%fd43, {%r22, %r21};
$L__BB0_3:
	add.f64 	%fd23, %fd1, 0d4000000000000000;
	{
	.reg .b32 %temp; 
	mov.b64 	{%temp, %r23}, %fd23;
	}
	and.b32  	%r24, %r23, 2146435072;
	setp.ne.s32 	%p7, %r24, 2146435072;
	@%p7 bra 	$L__BB0_8;
	setp.num.f32 	%p8, %f5, %f5;
	@%p8 bra 	$L__BB0_6;
	mov.f64 	%fd24, 0d4000000000000000;
	add.rn.f64 	%fd43, %fd1, %fd24;
	bra.uni 	$L__BB0_8;
$L__BB0_6:
	setp.neu.f64 	%p9, %fd2, 0d7FF0000000000000;
	@%p9 bra 	$L__BB0_8;
	setp.lt.s32 	%p10, %r4, 0;
	setp.eq.s32 	%p11, %r6, 1062207488;
	setp.lt.s32 	%p12, %r18, 0;
	selp.b32 	%r26, 0, 2146435072, %p12;
	and.b32  	%r27, %r18, 2147483647;
	setp.ne.s32 	%p13, %r27, 1071644672;
	or.b32  	%r28, %r26, -2147483648;
	selp.b32 	%r29, %r28, %r26, %p13;
	selp.b32 	%r30, %r29, %r26, %p11;
	selp.b32 	%r31, %r30, %r26, %p10;
	mov.b32 	%r32, 0;
	mov.b64 	%fd43, {%r32, %r31};
$L__BB0_8:
	setp.eq.s32 	%p14, %r6, 1062207488;
	setp.eq.f32 	%p15, %f5, 0f3F800000;
	selp.f64 	%fd9, 0d3FF0000000000000, %fd43, %p15;
	sub.f32 	%f6, %f4, %f10;
	cvt.f64.f32 	%fd10, %f6;
	{
	.reg .b32 %temp; 
	mov.b64 	{%temp, %r7}, %fd10;
	}
	abs.f64 	%fd11, %fd10;
	{ // callseq 1, 0
	.param .b64 param0;
	st.param.f64 	[param0], %fd11;
	.param .b64 retval0;
	call.uni (retval0), 
	__internal_accurate_pow, 
	(
	param0
	);
	ld.param.f64 	%fd25, [retval0];
	} // callseq 1
	setp.lt.s32 	%p16, %r7, 0;
	neg.f64 	%fd27, %fd25;
	selp.f64 	%fd28, %fd27, %fd25, %p14;
	selp.f64 	%fd45, %fd28, %fd25, %p16;
	setp.neu.f32 	%p17, %f6, 0f00000000;
	@%p17 bra 	$L__BB0_10;
	setp.eq.s32 	%p18, %r6, 1062207488;
	selp.b32 	%r34, %r7, 0, %p18;
	setp.lt.s32 	%p19, %r18, 0;
	or.b32  	%r35, %r34, 2146435072;
	selp.b32 	%r36, %r35, %r34, %p19;
	mov.b32 	%r37, 0;
	mov.b64 	%fd45, {%r37, %r36};
$L__BB0_10:
	add.f64 	%fd29, %fd10, 0d4000000000000000;
	{
	.reg .b32 %temp; 
	mov.b64 	{%temp, %r38}, %fd29;
	}
	and.b32  	%r39, %r38, 2146435072;
	setp.ne.s32 	%p20, %r39, 2146435072;
	@%p20 bra 	$L__BB0_15;
	setp.num.f32 	%p21, %f6, %f6;
	@%p21 bra 	$L__BB0_13;
	mov.f64 	%fd30, 0d4000000000000000;
	add.rn.f64 	%fd45, %fd10, %fd30;
	bra.uni 	$L__BB0_15;
$L__BB0_13:
	setp.neu.f64 	%p22, %fd11, 0d7FF0000000000000;
	@%p22 bra 	$L__BB0_15;
	setp.lt.s32 	%p23, %r7, 0;
	setp.eq.s32 	%p24, %r6, 1062207488;
	setp.lt.s32 	%p25, %r18, 0;
	selp.b32 	%r41, 0, 2146435072, %p25;
	and.b32  	%r42, %r18, 2147483647;
	setp.ne.s32 	%p26, %r42, 1071644672;
	or.b32  	%r43, %r41, -2147483648;
	selp.b32 	%r44, %r43, %r41, %p26;
	selp.b32 	%r45, %r44, %r41, %p24;
	selp.b32 	%r46, %r45, %r41, %p23;
	mov.b32 	%r47, 0;
	mov.b64 	%fd45, {%r47, %r46};
$L__BB0_15:
	setp.eq.f32 	%p27, %f6, 0f3F800000;
	selp.f64 	%fd31, 0d3FF0000000000000, %fd45, %p27;
	add.f64 	%fd32, %fd9, %fd31;
	sqrt.rn.f64 	%fd33, %fd32;
	cvt.rn.f32.f64 	%f18, %fd33;
	neg.f32 	%f19, %f18;
	mul.f32 	%f20, %f11, %f19;
	mul.f32 	%f21, %f12, %f20;
	fma.rn.f32 	%f22, %f21, 0f3BBB989D, 0f3F000000;
	cvt.sat.f32.f32 	%f23, %f22;
	mov.f32 	%f24, 0f4B400001;
	mov.f32 	%f25, 0f437C0000;
	fma.rm.f32 	%f26, %f23, %f25, %f24;
	add.f32 	%f27, %f26, 0fCB40007F;
	neg.f32 	%f28, %f27;
	fma.rn.f32 	%f29, %f21, 0f3FB8AA3B, %f28;
	fma.rn.f32 	%f30, %f21, 0f32A57060, %f29;
	mov.b32 	%r48, %f26;
	shl.b32 	%r49, %r48, 23;
	mov.b32 	%f31, %r49;
	ex2.approx.ftz.f32 	%f32, %f30;
	mul.f32 	%f33, %f32, %f31;
	neg.f32 	%f34, %f6;
	cvt.f64.f32 	%fd34, %f34;
	cvt.f64.f32 	%fd35, %f18;
	add.f64 	%fd36, %fd35, 0d3DDB7CDFD9D7BDBB;
	div.rn.f64 	%fd37, %fd34, %fd36;
	cvt.f64.f32 	%fd38, %f33;
	mul.f64 	%fd39, %fd37, %fd38;
	cvt.rn.f32.f64 	%f35, %fd39;
	div.rn.f64 	%fd40, %fd1, %fd36;
	mul.f64 	%fd41, %fd40, %fd38;
	cvt.rn.f32.f64 	%f36, %fd41;
	cvta.to.global.u64 	%rd2, %rd1;
	mul.wide.u32 	%rd3, %r3, 8;
	add.s64 	%rd4, %rd2, %rd3;
	st.global.v2.f32 	[%rd4], {%f35, %f36};
$L__BB0_16:
	ret;

}
	// .globl	_Z19explicitEulerStep2DIfEvPT_S1_S0_iS0_S0_6float2S2_
.visible .entry _Z19explicitEulerStep2DIfEvPT_S1_S0_iS0_S0_6float2S2_(
	.param .u64 .ptr .align 1 _Z19explicitEulerStep2DIfEvPT_S1_S0_iS0_S0_6float2S2__param_0,
	.param .u64 .ptr .align 1 _Z19explicitEulerStep2DIfEvPT_S1_S0_iS0_S0_6float2S2__param_1,
	.param .f32 _Z19explicitEulerStep2DIfEvPT_S1_S0_iS0_S0_6float2S2__param_2,
	.param .u32 _Z19explicitEulerStep2DIfEvPT_S1_S0_iS0_S0_6float2S2__param_3,
	.param .f32 _Z19explicitEulerStep2DIfEvPT_S1_S0_iS0_S0_6float2S2__param_4,
	.param .f32 _Z19explicitEulerStep2DIfEvPT_S1_S0_iS0_S0_6float2S2__param_5,
	.param .align 8 .b8 _Z19explicitEulerStep2DIfEvPT_S1_S0_iS0_S0_6float2S2__param_6[8],
	.param .align 8 .b8 _Z19explicitEulerStep2DIfEvPT_S1_S0_iS0_S0_6float2S2__param_7[8]
)
{
	.reg .pred 	%p<58>;
	.reg .b16 	%rs<3>;
	.reg .b32 	%r<90>;
	.reg .b32 	%f<257>;
	.reg .b64 	%rd<96>;
	.reg .b64 	%fd<46>;

	ld.param.u64 	%rd3, [_Z19explicitEulerStep2DIfEvPT_S1_S0_iS0_S0_6float2S2__param_0];
	ld.param.u64 	%rd4, [_Z19explicitEulerStep2DIfEvPT_S1_S0_iS0_S0_6float2S2__param_1];
	ld.param.u32 	%r9, [_Z19explicitEulerStep2DIfEvPT_S1_S0_iS0_S0_6float2S2__param_3];
	ld.param.f32 	%f14, [_Z19explicitEulerStep2DIfEvPT_S1_S0_iS0_S0_6float2S2__param_4];
	ld.param.f32 	%f15, [_Z19explicitEulerStep2DIfEvPT_S1_S0_iS0_S0_6float2S2__param_5];
	ld.param.v2.f32 	{%f16, %f17}, [_Z19explicitEulerStep2DIfEvPT_S1_S0_iS0_S0_6float2S2__param_6];
	ld.param.v2.f32 	{%f18, %f19}, [_Z19explicitEulerStep2DIfEvPT_S1_S0_iS0_S0_6float2S2__param_7];
	cvta.to.global.u64 	%rd1, %rd3;
	cvta.to.global.u64 	%rd2, %rd4;
	mov.u32 	%r10, %tid.x;
	mov.u32 	%r11, %ctaid.x;
	mov.u32 	%r12, %ntid.x;
	mad.lo.s32 	%r1, %r11, %r12, %r10;
	mov.u32 	%r13, %tid.y;
	mov.u32 	%r14, %ctaid.y;
	mov.u32 	%r15, %ntid.y;
	mad.lo.s32 	%r16, %r14, %r15, %r13;
	max.u32 	%r17, %r1, %r16;
	setp.ge.u32 	%p1, %r17, %r9;
	@%p1 bra 	$L__BB1_32;
	ld.param.f32 	%f256, [_Z19explicitEulerStep2DIfEvPT_S1_S0_iS0_S0_6float2S2__param_2];
	div.rn.f32 	%f1, %f256, %f14;
	mad.lo.s32 	%r3, %r9, %r16, %r1;
	cvt.rn.f32.u32 	%f20, %r1;
	mul.f32 	%f21, %f14, %f20;
	sub.f32 	%f5, %f21, %f18;
	cvt.f64.f32 	%fd1, %f5;
	{
	.reg .b32 %temp; 
	mov.b64 	{%temp, %r4}, %fd1;
	}
	mov.f64 	%fd18, 0d4000000000000000;
	{
	.reg .b32 %temp; 
	mov.b64 	{%temp, %r18}, %fd18;
	}
	and.b32  	%r6, %r18, 2146435072;
	setp.eq.s32 	%p2, %r6, 1062207488;
	abs.f64 	%fd2, %fd1;
	{ // callseq 2, 0
	.param .b64 param0;
	st.param.f64 	[param0], %fd2;
	.param .b64 retval0;
	call.uni (retval0), 
	__internal_accurate_pow, 
	(
	param0
	);
	ld.param.f64 	%fd19, [retval0];
	} // callseq 2
	setp.lt.s32 	%p3, %r4, 0;
	neg.f64 	%fd21, %fd19;
	selp.f64 	%fd22, %fd21, %fd19, %p2;
	selp.f64 	%fd43, %fd22, %fd19, %p3;
	setp.neu.f32 	%p4, %f5, 0f00000000;
	@%p4 bra 	$L__BB1_3;
	setp.eq.s32 	%p5, %r6, 1062207488;
	selp.b32 	%r19, %r4, 0, %p5;
	setp.lt.s32 	%p6, %r18, 0;
	or.b32  	%r20, %r19, 2146435072;
	selp.b32 	%r21, %r20, %r19, %p6;
	mov.b32 	%r22, 0;
	mov.b64 	%fd43, {%r22, %r21};
$L__BB1_3:
	add.f64 	%fd23, %fd1, 0d4000000000000000;
	{
	.reg .b32 %temp; 
	mov.b64 	{%temp, %r23}, %fd23;
	}
	and.b32  	%r24, %r23, 2146435072;
	setp.ne.s32 	%p7, %r24, 2146435072;
	@%p7 bra 	$L__BB1_8;
	setp.num.f32 	%p8, %f5, %f5;
	@%p8 bra 	$L__BB1_6;
	mov.f64 	%fd24, 0d4000000000000000;
	add.rn.f64 	%fd43, %fd1, %fd24;
	bra.uni 	$L__BB1_8;
$L__BB1_6:
	setp.neu.f64 	%p9, %fd2, 0d7FF0000000000000;
	@%p9 bra 	$L__BB1_8;
	setp.lt.s32 	%p10, %r4, 0;
	setp.eq.s32 	%p11, %r6, 1062207488;
	setp.lt.s32 	%p12, %r18, 0;
	selp.b32 	%r26, 0, 2146435072, %p12;
	and.b32  	%r27, %r18, 2147483647;
	setp.ne.s32 	%p13, %r27, 1071644672;
	or.b32  	%r28, %r26, -2147483648;
	selp.b32 	%r29, %r28, %r26, %p13;
	selp.b32 	%r30, %r29, %r26, %p11;
	selp.b32 	%r31, %r30, %r26, %p10;
	mov.b32 	%r32, 0;
	mov.b64 	%fd43, {%r32, %r31};
$L__BB1_8:
	setp.eq.s32 	%p14, %r6, 1062207488;
	setp.eq.f32 	%p15, %f5, 0f3F800000;
	selp.f64 	%fd9, 0d3FF0000000000000, %fd43, %p15;
	cvt.rn.f32.u32 	%f22, %r16;
	mul.f32 	%f23, %f15, %f22;
	sub.f32 	%f6, %f23, %f19;
	cvt.f64.f32 	%fd10, %f6;
	{
	.reg .b32 %temp; 
	mov.b64 	{%temp, %r7}, %fd10;
	}
	abs.f64 	%fd11, %fd10;
	{ // callseq 3, 0
	.param .b64 param0;
	st.param.f64 	[param0], %fd11;
	.param .b64 retval0;
	call.uni (retval0), 
	__internal_accurate_pow, 
	(
	param0
	);
	ld.param.f64 	%fd25, [retval0];
	} // callseq 3
	setp.lt.s32 	%p16, %r7, 0;
	neg.f64 	%fd27, %fd25;
	selp.f64 	%fd28, %fd27, %fd25, %p14;
	selp.f64 	%fd45, %fd28, %fd25, %p16;
	setp.neu.f32 	%p17, %f6, 0f00000000;
	@%p17 bra 	$L__BB1_10;
	selp.b32 	%r34, %r7, 0, %p14;
	setp.lt.s32 	%p19, %r18, 0;
	or.b32  	%r35, %r34, 2146435072;
	selp.b32 	%r36, %r35, %r34, %p19;
	mov.b32 	%r37, 0;
	mov.b64 	%fd45, {%r37, %r36};
$L__BB1_10:
	add.f64 	%fd29, %fd10, 0d4000000000000000;
	{
	.reg .b32 %temp; 
	mov.b64 	{%temp, %r38}, %fd29;
	}
	and.b32  	%r39, %r38, 2146435072;
	setp.ne.s32 	%p20, %r39, 2146435072;
	@%p20 bra 	$L__BB1_15;
	setp.num.f32 	%p21, %f6, %f6;
	@%p21 bra 	$L__BB1_13;
	mov.f64 	%fd30, 0d4000000000000000;
	add.rn.f64 	%fd45, %fd10, %fd30;
	bra.uni 	$L__BB1_15;
$L__BB1_13:
	setp.neu.f64 	%p22, %fd11, 0d7FF0000000000000;
	@%p22 bra 	$L__BB1_15;
	setp.lt.s32 	%p23, %r7, 0;
	setp.eq.s32 	%p24, %r6, 1062207488;
	setp.lt.s32 	%p25, %r18, 0;
	selp.b32 	%r41, 0, 2146435072, %p25;
	and.b32  	%r42, %r18, 2147483647;
	setp.ne.s32 	%p26, %r42, 1071644672;
	or.b32  	%r43, %r41, -2147483648;
	selp.b32 	%r44, %r43, %r41, %p26;
	selp.b32 	%r45, %r44, %r41, %p24;
	selp.b32 	%r46, %r45, %r41, %p23;
	mov.b32 	%r47, 0;
	mov.b64 	%fd45, {%r47, %r46};
$L__BB1_15:
	setp.eq.f32 	%p27, %f6, 0f3F800000;
	selp.f64 	%fd31, 0d3FF0000000000000, %fd45, %p27;
	add.f64 	%fd32, %fd9, %fd31;
	sqrt.rn.f64 	%fd33, %fd32;
	cvt.rn.f32.f64 	%f24, %fd33;
	neg.f32 	%f25, %f24;
	div.rn.f32 	%f26, %f25, %f16;
	div.rn.f32 	%f27, %f26, %f17;
	fma.rn.f32 	%f28, %f27, 0f3BBB989D, 0f3F000000;
	cvt.sat.f32.f32 	%f29, %f28;
	mov.f32 	%f30, 0f4B400001;
	mov.f32 	%f31, 0f437C0000;
	fma.rm.f32 	%f32, %f29, %f31, %f30;
	add.f32 	%f33, %f32, 0fCB40007F;
	neg.f32 	%f34, %f33;
	fma.rn.f32 	%f35, %f27, 0f3FB8AA3B, %f34;
	fma.rn.f32 	%f36, %f27, 0f32A57060, %f35;
	mov.b32 	%r48, %f32;
	shl.b32 	%r49, %r48, 23;
	mov.b32 	%f37, %r49;
	ex2.approx.ftz.f32 	%f38, %f36;
	mul.f32 	%f39, %f38, %f37;
	mul.f32 	%f40, %f39, 0f3C23D70A;
	neg.f32 	%f41, %f6;
	cvt.f64.f32 	%fd34, %f41;
	cvt.f64.f32 	%fd35, %f24;
	add.f64 	%fd36, %fd35, 0d3DDB7CDFD9D7BDBB;
	div.rn.f64 	%fd37, %fd34, %fd36;
	cvt.f64.f32 	%fd38, %f40;
	mul.f64 	%fd39, %fd37, %fd38;
	cvt.rn.f32.f64 	%f7, %fd39;
	div.rn.f64 	%fd40, %fd1, %fd36;
	mul.f64 	%fd41, %fd40, %fd38;
	cvt.rn.f32.f64 	%f8, %fd41;
	mov.b32 	%r50, %f7;
	shr.u32 	%r51, %r50, 31;
	cvt.u16.u32 	%rs1, %r51;
	cvt.rn.f32.u16 	%f9, %rs1;
	mov.b32 	%r52, %f8;
	shr.u32 	%r53, %r52, 31;
	cvt.u16.u32 	%rs2, %r53;
	cvt.rn.f32.u16 	%f10, %rs2;
	mov.f32 	%f42, 0f3F800000;
	sub.f32 	%f11, %f42, %f9;
	sub.f32 	%f12, %f42, %f10;
	setp.eq.s32 	%p28, %r1, 0;
	setp.eq.s32 	%p29, %r16, 0;
	or.pred  	%p30, %p28, %p29;
	@%p30 bra 	$L__BB1_17;
	mul.wide.u32 	%rd85, %r3, 4;
	add.s64 	%rd86, %rd2, %rd85;
	ld.global.f32 	%f231, [%rd86];
	mul.f32 	%f232, %f11, %f7;
	mul.f32 	%f233, %f1, %f232;
	add.s32 	%r86, %r3, -1;
	mul.wide.u32 	%rd87, %r86, 4;
	add.s64 	%rd88, %rd2, %rd87;
	ld.global.f32 	%f234, [%rd88];
	sub.f32 	%f235, %f231, %f234;
	mul.f32 	%f236, %f233, %f235;
	sub.f32 	%f237, %f231, %f236;
	mul.f32 	%f238, %f12, %f8;
	mul.f32 	%f239, %f1, %f238;
	sub.s32 	%r87, %r3, %r9;
	mul.wide.u32 	%rd89, %r87, 4;
	add.s64 	%rd90, %rd2, %rd89;
	ld.global.f32 	%f240, [%rd90];
	sub.f32 	%f241, %f231, %f240;
	mul.f32 	%f242, %f239, %f241;
	sub.f32 	%f243, %f237, %f242;
	mul.f32 	%f244, %f7, %f9;
	mul.f32 	%f245, %f1, %f244;
	add.s32 	%r88, %r3, 1;
	mul.wide.u32 	%rd91, %r88, 4;
	add.s64 	%rd92, %rd2, %rd91;
	ld.global.f32 	%f246, [%rd92];
	sub.f32 	%f247, %f246, %f231;
	mul.f32 	%f248, %f245, %f247;
	sub.f32 	%f249, %f243, %f248;
	mul.f32 	%f250, %f8, %f10;
	mul.f32 	%f251, %f1, %f250;
	add.s32 	%r89, %r3, %r9;
	mul.wide.u32 	%rd93, %r89, 4;
	add.s64 	%rd94, %rd2, %rd93;
	ld.global.f32 	%f252, [%rd94];
	sub.f32 	%f253, %f252, %f231;
	mul.f32 	%f254, %f251, %f253;
	sub.f32 	%f255, %f249, %f254;
	add.s64 	%rd95, %rd1, %rd85;
	st.global.f32 	[%rd95], %f255;
	bra.uni 	$L__BB1_32;
$L__BB1_17:
	setp.eq.s32 	%p31, %r1, 0;
	setp.ne.s32 	%p32, %r16, 0;
	setp.eq.s32 	%p33, %r1, %r9;
	or.pred  	%p34, %p31, %p33;
	or.pred  	%p35, %p34, %p32;
	@%p35 bra 	$L__BB1_19;
	mul.wide.u32 	%rd76, %r3, 4;
	add.s64 	%rd77, %rd2, %rd76;
	ld.global.f32 	%f212, [%rd77];
	mul.f32 	%f213, %f11, %f7;
	mul.f32 	%f214, %f1, %f213;
	add.s32 	%r82, %r3, -1;
	mul.wide.u32 	%rd78, %r82, 4;
	add.s64 	%rd79, %rd2, %rd78;
	ld.global.f32 	%f215, [%rd79];
	sub.f32 	%f216, %f212, %f215;
	mul.f32 	%f217, %f214, %f216;
	sub.f32 	%f218, %f212, %f217;
	mul.f32 	%f219, %f12, %f8;
	mul.f32 	%f220, %f1, %f219;
	add.s32 	%r83, %r9, -2;
	mad.lo.s32 	%r84, %r83, %r9, %r82;
	mul.wide.u32 	%rd80, %r84, 4;
	add.s64 	%rd81, %rd2, %rd80;
	ld.global.f32 	%f221, [%rd81];
	sub.f32 	%f222, %f212, %f221;
	mul.f32 	%f223, %f220, %f222;
	sub.f32 	%f224, %f218, %f223;
	mul.f32 	%f225, %f7, %f9;
	mul.f32 	%f226, %f1, %f225;
	add.s32 	%r85, %r3, 1;
	mul.wide.u32 	%rd82, %r85, 4;
	add.s64 	%rd83, %rd2, %rd82;
	ld.global.f32 	%f227, [%rd83];
	sub.f32 	%f228, %f227, %f212;
	mul.f32 	%f229, %f226, %f228;
	sub.f32 	%f230, %f224, %f229;
	add.s64 	%rd84, %rd1, %rd76;
	st.global.f32 	[%rd84], %f230;
	bra.uni 	$L__BB1_32;
$L__BB1_19:
	setp.eq.s32 	%p36, %r16, 0;
	setp.ne.s32 	%p37, %r1, 0;
	setp.eq.s32 	%p38, %r16, %r9;
	or.pred  	%p39, %p36, %p38;
	or.pred  	%p40, %p39, %p37;
	@%p40 bra 	$L__BB1_21;
	mul.wide.u32 	%rd67, %r3, 4;
	add.s64 	%rd68, %rd2, %rd67;
	ld.global.f32 	%f193, [%rd68];
	mul.f32 	%f194, %f11, %f7;
	mul.f32 	%f195, %f1, %f194;
	add.s32 	%r78, %r9, %r3;
	add.s32 	%r79, %r78, -2;
	mul.wide.u32 	%rd69, %r79, 4;
	add.s64 	%rd70, %rd2, %rd69;
	ld.global.f32 	%f196, [%rd70];
	sub.f32 	%f197, %f193, %f196;
	mul.f32 	%f198, %f195, %f197;
	sub.f32 	%f199, %f193, %f198;
	mul.f32 	%f200, %f12, %f8;
	mul.f32 	%f201, %f1, %f200;
	sub.s32 	%r80, %r3, %r9;
	mul.wide.u32 	%rd71, %r80, 4;
	add.s64 	%rd72, %rd2, %rd71;
	ld.global.f32 	%f202, [%rd72];
	sub.f32 	%f203, %f193, %f202;
	mul.f32 	%f204, %f201, %f203;
	sub.f32 	%f205, %f199, %f204;
	mul.f32 	%f206, %f7, %f9;
	mul.f32 	%f207, %f1, %f206;
	add.s32 	%r81, %r3, 1;
	mul.wide.u32 	%rd73, %r81, 4;
	add.s64 	%rd74, %rd2, %rd73;
	ld.global.f32 	%f208, [%rd74];
	sub.f32 	%f209, %f208, %f193;
	mul.f32 	%f210, %f207, %f209;
	sub.f32 	%f211, %f205, %f210;
	add.s64 	%rd75, %rd1, %rd67;
	st.global.f32 	[%rd75], %f211;
	bra.uni 	$L__BB1_32;
$L__BB1_21:
	setp.eq.s32 	%p41, %r16, %r9;
	setp.ne.s32 	%p42, %r1, 0;
	setp.eq.s32 	%p43, %r16, 0;
	or.pred  	%p44, %p43, %p41;
	or.pred  	%p45, %p44, %p42;
	@%p45 bra 	$L__BB1_23;
	mul.wide.u32 	%rd56, %r3, 4;
	add.s64 	%rd57, %rd2, %rd56;
	ld.global.f32 	%f168, [%rd57];
	mul.f32 	%f169, %f11, %f7;
	mul.f32 	%f170, %f1, %f169;
	add.s32 	%r74, %r3, -1;
	mul.wide.u32 	%rd58, %r74, 4;
	add.s64 	%rd59, %rd2, %rd58;
	ld.global.f32 	%f171, [%rd59];
	sub.f32 	%f172, %f168, %f171;
	mul.f32 	%f173, %f170, %f172;
	sub.f32 	%f174, %f168, %f173;
	mul.f32 	%f175, %f12, %f8;
	mul.f32 	%f176, %f1, %f175;
	sub.s32 	%r75, %r3, %r9;
	mul.wide.u32 	%rd60, %r75, 4;
	add.s64 	%rd61, %rd2, %rd60;
	ld.global.f32 	%f177, [%rd61];
	sub.f32 	%f178, %f168, %f177;
	mul.f32 	%f179, %f176, %f178;
	sub.f32 	%f180, %f174, %f179;
	mul.f32 	%f181, %f8, %f9;
	mul.f32 	%f182, %f1, %f181;
	add.s32 	%r76, %r75, 2;
	mul.wide.u32 	%rd62, %r76, 4;
	add.s64 	%rd63, %rd2, %rd62;
	ld.global.f32 	%f183, [%rd63];
	sub.f32 	%f184, %f183, %f168;
	mul.f32 	%f185, %f182, %f184;
	sub.f32 	%f186, %f180, %f185;
	mul.f32 	%f187, %f8, %f10;
	mul.f32 	%f188, %f1, %f187;
	add.s32 	%r77, %r3, %r9;
	mul.wide.u32 	%rd64, %r77, 4;
	add.s64 	%rd65, %rd2, %rd64;
	ld.global.f32 	%f189, [%rd65];
	sub.f32 	%f190, %f189, %f168;
	mul.f32 	%f191, %f188, %f190;
	sub.f32 	%f192, %f186, %f191;
	add.s64 	%rd66, %rd1, %rd56;
	st.global.f32 	[%rd66], %f192;
	bra.uni 	$L__BB1_32;
$L__BB1_23:
	setp.eq.s32 	%p46, %r1, %r9;
	setp.eq.s32 	%p47, %r1, 0;
	setp.ne.s32 	%p48, %r16, %r9;
	or.pred  	%p49, %p47, %p46;
	or.pred  	%p50, %p49, %p48;
	@%p50 bra 	$L__BB1_25;
	mul.wide.u32 	%rd45, %r3, 4;
	add.s64 	%rd46, %rd2, %rd45;
	ld.global.f32 	%f143, [%rd46];
	mul.f32 	%f144, %f11, %f7;
	mul.f32 	%f145, %f1, %f144;
	add.s32 	%r70, %r3, -1;
	mul.wide.u32 	%rd47, %r70, 4;
	add.s64 	%rd48, %rd2, %rd47;
	ld.global.f32 	%f146, [%rd48];
	sub.f32 	%f147, %f143, %f146;
	mul.f32 	%f148, %f145, %f147;
	sub.f32 	%f149, %f143, %f148;
	mul.f32 	%f150, %f12, %f8;
	mul.f32 	%f151, %f1, %f150;
	sub.s32 	%r71, %r3, %r9;
	mul.wide.u32 	%rd49, %r71, 4;
	add.s64 	%rd50, %rd2, %rd49;
	ld.global.f32 	%f152, [%rd50];
	sub.f32 	%f153, %f143, %f152;
	mul.f32 	%f154, %f151, %f153;
	sub.f32 	%f155, %f149, %f154;
	mul.f32 	%f156, %f7, %f9;
	mul.f32 	%f157, %f1, %f156;
	add.s32 	%r72, %r3, 1;
	mul.wide.u32 	%rd51, %r72, 4;
	add.s64 	%rd52, %rd2, %rd51;
	ld.global.f32 	%f158, [%rd52];
	sub.f32 	%f159, %f158, %f143;
	mul.f32 	%f160, %f157, %f159;
	sub.f32 	%f161, %f155, %f160;
	mul.f32 	%f162, %f8, %f10;
	mul.f32 	%f163, %f1, %f162;
	add.s32 	%r73, %r9, %r1;
	mul.wide.u32 	%rd53, %r73, 4;
	add.s64 	%rd54, %rd2, %rd53;
	ld.global.f32 	%f164, [%rd54];
	sub.f32 	%f165, %f164, %f143;
	mul.f32 	%f166, %f163, %f165;
	sub.f32 	%f167, %f161, %f166;
	add.s64 	%rd55, %rd1, %rd45;
	st.global.f32 	[%rd55], %f167;
	bra.uni 	$L__BB1_32;
$L__BB1_25:
	or.b32  	%r54, %r1, %r16;
	setp.ne.s32 	%p51, %r54, 0;
	@%p51 bra 	$L__BB1_27;
	mul.wide.u32 	%rd36, %r3, 4;
	add.s64 	%rd37, %rd2, %rd36;
	ld.global.f32 	%f118, [%rd37];
	mul.f32 	%f119, %f11, %f7;
	mul.f32 	%f120, %f1, %f119;
	add.s32 	%r66, %r3, %r9;
	add.s32 	%r67, %r66, -2;
	mul.wide.u32 	%rd38, %r67, 4;
	add.s64 	%rd39, %rd2, %rd38;
	ld.global.f32 	%f121, [%rd39];
	sub.f32 	%f122, %f118, %f121;
	mul.f32 	%f123, %f120, %f122;
	sub.f32 	%f124, %f118, %f123;
	mul.f32 	%f125, %f12, %f8;
	mul.f32 	%f126, %f1, %f125;
	add.s32 	%r68, %r9, -2;
	mul.lo.s32 	%r69, %r68, %r9;
	mul.wide.s32 	%rd40, %r69, 4;
	add.s64 	%rd41, %rd2, %rd40;
	ld.global.f32 	%f127, [%rd41];
	sub.f32 	%f128, %f118, %f127;
	mul.f32 	%f129, %f126, %f128;
	sub.f32 	%f130, %f124, %f129;
	mul.f32 	%f131, %f7, %f9;
	mul.f32 	%f132, %f1, %f131;
	ld.global.f32 	%f133, [%rd37+4];
	sub.f32 	%f134, %f133, %f118;
	mul.f32 	%f135, %f132, %f134;
	sub.f32 	%f136, %f130, %f135;
	mul.f32 	%f137, %f8, %f10;
	mul.f32 	%f138, %f1, %f137;
	mul.wide.u32 	%rd42, %r66, 4;
	add.s64 	%rd43, %rd2, %rd42;
	ld.global.f32 	%f139, [%rd43];
	sub.f32 	%f140, %f139, %f118;
	mul.f32 	%f141, %f138, %f140;
	sub.f32 	%f142, %f136, %f141;
	add.s64 	%rd44, %rd1, %rd36;
	st.global.f32 	[%rd44], %f142;
	bra.uni 	$L__BB1_32;
$L__BB1_27:
	setp.ne.s32 	%p52, %r16, %r9;
	setp.ne.s32 	%p53, %r1, %r9;
	or.pred  	%p54, %p53, %p52;
	@%p54 bra 	$L__BB1_29;
	mul.wide.u32 	%rd27, %r3, 4;
	add.s64 	%rd28, %rd2, %rd27;
	ld.global.f32 	%f93, [%rd28];
	mul.f32 	%f94, %f11, %f7;
	mul.f32 	%f95, %f1, %f94;
	add.s32 	%r62, %r3, -1;
	mul.wide.u32 	%rd29, %r62, 4;
	add.s64 	%rd30, %rd2, %rd29;
	ld.global.f32 	%f96, [%rd30];
	sub.f32 	%f97, %f93, %f96;
	mul.f32 	%f98, %f95, %f97;
	sub.f32 	%f99, %f93, %f98;
	mul.f32 	%f100, %f12, %f8;
	mul.f32 	%f101, %f1, %f100;
	add.s32 	%r63, %r9, -1;
	mul.lo.s32 	%r64, %r63, %r9;
	mul.wide.s32 	%rd31, %r64, 4;
	add.s64 	%rd32, %rd2, %rd31;
	ld.global.f32 	%f102, [%rd32+-4];
	sub.f32 	%f103, %f93, %f102;
	mul.f32 	%f104, %f101, %f103;
	sub.f32 	%f105, %f99, %f104;
	mul.f32 	%f106, %f7, %f9;
	mul.f32 	%f107, %f1, %f106;
	ld.global.f32 	%f108, [%rd2+4];
	sub.f32 	%f109, %f108, %f93;
	mul.f32 	%f110, %f107, %f109;
	sub.f32 	%f111, %f105, %f110;
	mul.f32 	%f112, %f8, %f10;
	mul.f32 	%f113, %f1, %f112;
	add.s32 	%r65, %r3, %r9;
	mul.wide.u32 	%rd33, %r65, 4;
	add.s64 	%rd34, %rd2, %rd33;
	ld.global.f32 	%f114, [%rd34];
	sub.f32 	%f115, %f114, %f93;
	mul.f32 	%f116, %f113, %f115;
	sub.f32 	%f117, %f111, %f116;
	add.s64 	%rd35, %rd1, %rd27;
	st.global.f32 	[%rd35], %f117;
	bra.uni 	$L__BB1_32;
$L__BB1_29:
	setp.ne.s32 	%p55, %r16, %r9;
	setp.ne.s32 	%p56, %r1, 0;
	or.pred  	%p57, %p56, %p55;
	@%p57 bra 	$L__BB1_31;
	mul.wide.u32 	%rd16, %r3, 4;
	add.s64 	%rd17, %rd2, %rd16;
	ld.global.f32 	%f68, [%rd17];
	mul.f32 	%f69, %f11, %f7;
	mul.f32 	%f70, %f1, %f69;
	mul.lo.s32 	%r59, %r9, %r9;
	mul.wide.u32 	%rd18, %r59, 4;
	add.s64 	%rd19, %rd2, %rd18;
	ld.global.f32 	%f71, [%rd19+-8];
	sub.f32 	%f72, %f71, %f68;
	mul.f32 	%f73, %f70, %f72;
	sub.f32 	%f74, %f68, %f73;
	mul.f32 	%f75, %f12, %f8;
	mul.f32 	%f76, %f1, %f75;
	sub.s32 	%r60, %r3, %r9;
	mul.wide.u32 	%rd20, %r60, 4;
	add.s64 	%rd21, %rd2, %rd20;
	ld.global.f32 	%f77, [%rd21];
	sub.f32 	%f78, %f68, %f77;
	mul.f32 	%f79, %f76, %f78;
	sub.f32 	%f80, %f74, %f79;
	mul.f32 	%f81, %f7, %f9;
	mul.f32 	%f82, %f1, %f81;
	add.s32 	%r61, %r3, 1;
	mul.wide.u32 	%rd22, %r61, 4;
	add.s64 	%rd23, %rd2, %rd22;
	ld.global.f32 	%f83, [%rd23];
	sub.f32 	%f84, %f83, %f68;
	mul.f32 	%f85, %f82, %f84;
	sub.f32 	%f86, %f80, %f85;
	mul.f32 	%f87, %f8, %f10;
	mul.f32 	%f88, %f1, %f87;
	mul.wide.u32 	%rd24, %r9, 4;
	add.s64 	%rd25, %rd2, %rd24;
	ld.global.f32 	%f89, [%rd25];
	sub.f32 	%f90, %f89, %f68;
	mul.f32 	%f91, %f88, %f90;
	sub.f32 	%f92, %f86, %f91;
	add.s64 	%rd26, %rd1, %rd16;
	st.global.f32 	[%rd26], %f92;
	bra.uni 	$L__BB1_32;
$L__BB1_31:
	mul.wide.u32 	%rd5, %r3, 4;
	add.s64 	%rd6, %rd2, %rd5;
	ld.global.f32 	%f43, [%rd6];
	mul.f32 	%f44, %f11, %f7;
	mul.f32 	%f45, %f1, %f44;
	add.s32 	%r55, %r3, -1;
	mul.wide.u32 	%rd7, %r55, 4;
	add.s64 	%rd8, %rd2, %rd7;
	ld.global.f32 	%f46, [%rd8];
	sub.f32 	%f47, %f43, %f46;
	mul.f32 	%f48, %f45, %f47;
	sub.f32 	%f49, %f43, %f48;
	mul.f32 	%f50, %f12, %f8;
	mul.f32 	%f51, %f1, %f50;
	sub.s32 	%r56, %r3, %r9;
	mul.wide.u32 	%rd9, %r56, 4;
	add.s64 	%rd10, %rd2, %rd9;
	ld.global.f32 	%f52, [%rd10];
	sub.f32 	%f53, %f43, %f52;
	mul.f32 	%f54, %f51, %f53;
	sub.f32 	%f55, %f49, %f54;
	mul.f32 	%f56, %f8, %f9;
	mul.f32 	%f57, %f1, %f56;
	add.s32 	%r57, %r56, 2;
	mul.wide.u32 	%rd11, %r57, 4;
	add.s64 	%rd12, %rd2, %rd11;
	ld.global.f32 	%f58, [%rd12];
	sub.f32 	%f59, %f58, %f43;
	mul.f32 	%f60, %f57, %f59;
	sub.f32 	%f61, %f55, %f60;
	mul.f32 	%f62, %f8, %f10;
	mul.f32 	%f63, %f1, %f62;
	add.s32 	%r58, %r9, %r1;
	mul.wide.u32 	%rd13, %r58, 4;
	add.s64 	%rd14, %rd2, %rd13;
	ld.global.f32 	%f64, [%rd14];
	sub.f32 	%f65, %f64, %f43;
	mul.f32 	%f66, %f63, %f65;
	sub.f32 	%f67, %f61, %f66;
	add.s64 	%rd15, %rd1, %rd5;
	st.global.f32 	[%rd15], %f67;
$L__BB1_32:
	ret;

}
.func  (.param .b64 func_retval0) __internal_accurate_pow(
	.param .b64 __internal_accurate_pow_param_0
)
{
	.reg .pred 	%p<8>;
	.reg .b32 	%r<49>;
	.reg .b32 	%f<3>;
	.reg .b64 	%fd<109>;

	ld.param.f64 	%fd10, [__internal_accurate_pow_param_0];
	{
	.reg .b32 %temp; 
	mov.b64 	{%temp, %r46}, %fd10;
	}
	{
	.reg .b32 %temp; 
	mov.b64 	{%r45, %temp}, %fd10;
	}
	shr.u32 	%r47, %r46, 20;
	setp.gt.u32 	%p1, %r46, 1048575;
	@%p1 bra 	$L__BB2_2;
	mul.f64 	%fd11, %fd10, 0d4350000000000000;
	{
	.reg .b32 %temp; 
	mov.b64 	{%temp, %r46}, %fd11;
	}
	{
	.reg .b32 %temp; 
	mov.b64 	{%r45, %temp}, %fd11;
	}
	shr.u32 	%r16, %r46, 20;
	add.s32 	%r47, %r16, -54;
$L__BB2_2:
	add.s32 	%r48, %r47, -1023;
	and.b32  	%r17, %r46, -2146435073;
	or.b32  	%r18, %r17, 1072693248;
	mov.b64 	%fd107, {%r45, %r18};
	setp.lt.u32 	%p2, %r18, 1073127583;
	@%p2 bra 	$L__BB2_4;
	{
	.reg .b32 %temp; 
	mov.b64 	{%r19, %temp}, %fd107;
	}
	{
	.reg .b32 %temp; 
	mov.b64 	{%temp, %r20}, %fd107;
	}
	add.s32 	%r21, %r20, -1048576;
	mov.b64 	%fd107, {%r19, %r21};
	add.s32 	%r48, %r47, -1022;
$L__BB2_4:
	add.f64 	%fd12, %fd107, 0dBFF0000000000000;
	add.f64 	%fd13, %fd107, 0d3FF0000000000000;
	rcp.approx.ftz.f64 	%fd14, %fd13;
	neg.f64 	%fd15, %fd13;
	fma.rn.f64 	%fd16, %fd15, %fd14, 0d3FF0000000000000;
	fma.rn.f64 	%fd17, %fd16, %fd16, %fd16;
	fma.rn.f64 	%fd18, %fd17, %fd14, %fd14;
	mul.f64 	%fd19, %fd12, %fd18;
	fma.rn.f64 	%fd20, %fd12, %fd18, %fd19;
	mul.f64 	%fd21, %fd20, %fd20;
	fma.rn.f64 	%fd22, %fd21, 0d3EB0F5FF7D2CAFE2, 0d3ED0F5D241AD3B5A;
	fma.rn.f64 	%fd23, %fd22, %fd21, 0d3EF3B20A75488A3F;
	fma.rn.f64 	%fd24, %fd23, %fd21, 0d3F1745CDE4FAECD5;
	fma.rn.f64 	%fd25, %fd24, %fd21, 0d3F3C71C7258A578B;
	fma.rn.f64 	%fd26, %fd25, %fd21, 0d3F6249249242B910;
	fma.rn.f64 	%fd27, %fd26, %fd21, 0d3F89999999999DFB;
	sub.f64 	%fd28, %fd12, %fd20;
	add.f64 	%fd29, %fd28, %fd28;
	neg.f64 	%fd30, %fd20;
	fma.rn.f64 	%fd31, %fd30, %fd12, %fd29;
	mul.f64 	%fd32, %fd18, %fd31;
	fma.rn.f64 	%fd33, %fd21, %fd27, 0d3FB5555555555555;
	mov.f64 	%fd34, 0d3FB5555555555555;
	sub.f64 	%fd35, %fd34, %fd33;
	fma.rn.f64 	%fd36, %fd21, %fd27, %fd35;
	add.f64 	%fd37, %fd36, 0dBC46A4CB00B9E7B0;
	add.f64 	%fd38, %fd33, %fd37;
	sub.f64 	%fd39, %fd33, %fd38;
	add.f64 	%fd40, %fd37, %fd39;
	mul.rn.f64 	%fd41, %fd20, %fd20;
	neg.f64 	%fd42, %fd41;
	fma.rn.f64 	%fd43, %fd20, %fd20, %fd42;
	{
	.reg .b32 %temp; 
	mov.b64 	{%r22, %temp}, %fd32;
	}
	{
	.reg .b32 %temp; 
	mov.b64 	{%temp, %r23}, %fd32;
	}
	add.s32 	%r24, %r23, 1048576;
	mov.b64 	%fd44, {%r22, %r24};
	fma.rn.f64 	%fd45, %fd20, %fd44, %fd43;
	mul.rn.f64 	%fd46, %fd41, %fd20;
	neg.f64 	%fd47, %fd46;
	fma.rn.f64 	%fd48, %fd41, %fd20, %fd47;
	fma.rn.f64 	%fd49, %fd41, %fd32, %fd48;
	fma.rn.f64 	%fd50, %fd45, %fd20, %fd49;
	mul.rn.f64 	%fd51, %fd38, %fd46;
	neg.f64 	%fd52, %fd51;
	fma.rn.f64 	%fd53, %fd38, %fd46, %fd52;
	fma.rn.f64 	%fd54, %fd38, %fd50, %fd53;
	fma.rn.f64 	%fd55, %fd40, %fd46, %fd54;
	add.f64 	%fd56, %fd51, %fd55;
	sub.f64 	%fd57, %fd51, %fd56;
	add.f64 	%fd58, %fd55, %fd57;
	add.f64 	%fd59, %fd20, %fd56;
	sub.f64 	%fd60, %fd20, %fd59;
	add.f64 	%fd61, %fd56, %fd60;
	add.f64 	%fd62, %fd58, %fd61;
	add.f64 	%fd63, %fd32, %fd62;
	add.f64 	%fd64, %fd59, %fd63;
	sub.f64 	%fd65, %fd59, %fd64;
	add.f64 	%fd66, %fd63, %fd65;
	xor.b32  	%r25, %r48, -2147483648;
	mov.b32 	%r26, 1127219200;
	mov.b64 	%fd67, {%r25, %r26};
	mov.b32 	%r27, -2147483648;
	mov.b64 	%fd68, {%r27, %r26};
	sub.f64 	%fd69, %fd67, %fd68;
	fma.rn.f64 	%fd70, %fd69, 0d3FE62E42FEFA39EF, %fd64;
	fma.rn.f64 	%fd71, %fd69, 0dBFE62E42FEFA39EF, %fd70;
	sub.f64 	%fd72, %fd71, %fd64;
	sub.f64 	%fd73, %fd66, %fd72;
	fma.rn.f64 	%fd74, %fd69, 0d3C7ABC9E3B39803F, %fd73;
	add.f64 	%fd75, %fd70, %fd74;
	sub.f64 	%fd76, %fd70, %fd75;
	add.f64 	%fd77, %fd74, %fd76;
	mov.f64 	%fd78, 0d4000000000000000;
	{
	.reg .b32 %temp; 
	mov.b64 	{%temp, %r28}, %fd78;
	}
	{
	.reg .b32 %temp; 
	mov.b64 	{%r29, %temp}, %fd78;
	}
	shl.b32 	%r30, %r28, 1;
	setp.gt.u32 	%p3, %r30, -33554433;
	and.b32  	%r31, %r28, -15728641;
	selp.b32 	%r32, %r31, %r28, %p3;
	mov.b64 	%fd79, {%r29, %r32};
	mul.rn.f64 	%fd80, %fd75, %fd79;
	neg.f64 	%fd81, %fd80;
	fma.rn.f64 	%fd82, %fd75, %fd79, %fd81;
	fma.rn.f64 	%fd83, %fd77, %fd79, %fd82;
	add.f64 	%fd4, %fd80, %fd83;
	sub.f64 	%fd84, %fd80, %fd4;
	add.f64 	%fd5, %fd83, %fd84;
	fma.rn.f64 	%fd85, %fd4, 0d3FF71547652B82FE, 0d4338000000000000;
	{
	.reg .b32 %temp; 
	mov.b64 	{%r13, %temp}, %fd85;
	}
	mov.f64 	%fd86, 0dC338000000000000;
	add.rn.f64 	%fd87, %fd85, %fd86;
	fma.rn.f64 	%fd88, %fd87, 0dBFE62E42FEFA39EF, %fd4;
	fma.rn.f64 	%fd89, %fd87, 0dBC7ABC9E3B39803F, %fd88;
	fma.rn.f64 	%fd90, %fd89, 0d3E5ADE1569CE2BDF, 0d3E928AF3FCA213EA;
	fma.rn.f64 	%fd91, %fd90, %fd89, 0d3EC71DEE62401315;
	fma.rn.f64 	%fd92, %fd91, %fd89, 0d3EFA01997C89EB71;
	fma.rn.f64 	%fd93, %fd92, %fd89, 0d3F2A01A014761F65;
	fma.rn.f64 	%fd94, %fd93, %fd89, 0d3F56C16C1852B7AF;
	fma.rn.f64 	%fd95, %fd94, %fd89, 0d3F81111111122322;
	fma.rn.f64 	%fd96, %fd95, %fd89, 0d3FA55555555502A1;
	fma.rn.f64 	%fd97, %fd96, %fd89, 0d3FC5555555555511;
	fma.rn.f64 	%fd98, %fd97, %fd89, 0d3FE000000000000B;
	fma.rn.f64 	%fd99, %fd98, %fd89, 0d3FF0000000000000;
	fma.rn.f64 	%fd100, %fd99, %fd89, 0d3FF0000000000000;
	{
	.reg .b32 %temp; 
	mov.b64 	{%r14, %temp}, %fd100;
	}
	{
	.reg .b32 %temp; 
	mov.b64 	{%temp, %r15}, %fd100;
	}
	shl.b32 	%r33, %r13, 20;
	add.s32 	%r34, %r33, %r15;
	mov.b64 	%fd108, {%r14, %r34};
	{
	.reg .b32 %temp; 
	mov.b64 	{%temp, %r35}, %fd4;
	}
	mov.b32 	%f2, %r35;
	abs.f32 	%f1, %f2;
	setp.lt.f32 	%p4, %f1, 0f4086232B;
	@%p4 bra 	$L__BB2_7;
	setp.lt.f64 	%p5, %fd4, 0d0000000000000000;
	add.f64 	%fd101, %fd4, 0d7FF0000000000000;
	selp.f64 	%fd108, 0d0000000000000000, %fd101, %p5;
	setp.geu.f32 	%p6, %f1, 0f40874800;
	@%p6 bra 	$L__BB2_7;
	shr.u32 	%r36, %r13, 31;
	add.s32 	%r37, %r13, %r36;
	shr.s32 	%r38, %r37, 1;
	shl.b32 	%r39, %r38, 20;
	add.s32 	%r40, %r15, %r39;
	mov.b64 	%fd102, {%r14, %r40};
	sub.s32 	%r41, %r13, %r38;
	shl.b32 	%r42, %r41, 20;
	add.s32 	%r43, %r42, 1072693248;
	mov.b32 	%r44, 0;
	mov.b64 	%fd103, {%r44, %r43};
	mul.f64 	%fd108, %fd103, %fd102;
$L__BB2_7:
	abs.f64 	%fd104, %fd108;
	setp.eq.f64 	%p7, %fd104, 0d7FF0000000000000;
	fma.rn.f64 	%fd105, %fd108, %fd5, %fd108;
	selp.f64 	%fd106, %fd108, %fd105, %p7;
	st.param.f64 	[func_retval0], %fd106;
	ret;

}


// ===== COMPILED SASS (sm_100) =====

	.target	sm_100

	.elftype	@"ET_EXEC"


//--------------------- .note.nv.tkinfo           --------------------------
	.section	.note.nv.tkinfo,"",@"SHT_NOTE"
	.sectionflags	@"SHF_NOTE_NV_TKINFO"
	.tkinfo
        /*0018*/ 	.word	0x00000002
        /*0030*/ 	.string	""
        /*0030*/ 	.string	"ptxas"
        /*0030*/ 	.string	"Cuda compilation tools, release 13.0, V13.0.88"
        /*0030*/ 	.string	"Build cuda_13.0.r13.0/compiler.36424714_0"
        /*0030*/ 	.string	"-arch sm_100 -m 64 "



//--------------------- .note.nv.cuinfo           --------------------------
	.section	.note.nv.cuinfo,"",@"SHT_NOTE"
	.sectionflags	@"SHF_NOTE_NV_CUINFO"
        /*0018*/ 	.short	0x0002
        /*001a*/ 	.short	0x0064
        /*001c*/ 	.short	0x0082
	.zero		2


//--------------------- .nv.info                  --------------------------
	.section	.nv.info,"",@"SHT_CUDA_INFO"
	.align	4


	//----- nvinfo : EIATTR_REGCOUNT
	.align		4
        /*0000*/ 	.byte	0x04, 0x2f
        /*0002*/ 	.short	(.L_1 - .L_0)
	.align		4
.L_0:
        /*0004*/ 	.word	index@(_Z8tornado2P6float2ffiiS_S_ff)
        /*0008*/ 	.word	0x0000001f


	//----- nvinfo : EIATTR_FRAME_SIZE
	.align		4
.L_1:
        /*000c*/ 	.byte	0x04, 0x11
        /*000e*/ 	.short	(.L_3 - .L_2)
	.align		4
.L_2:
        /*0010*/ 	.word	index@($_Z8tornado2P6float2ffiiS_S_ff$__internal_accurate_pow)
        /*0014*/ 	.word	0x00000000


	//----- nvinfo : EIATTR_FRAME_SIZE
	.align		4
.L_3:
        /*0018*/ 	.byte	0x04, 0x11
        /*001a*/ 	.short	(.L_5 - .L_4)
	.align		4
.L_4:
        /*001c*/ 	.word	index@($__internal_4_$__cuda_sm20_dsqrt_rn_f64_mediumpath_v1)
        /*0020*/ 	.word	0x00000000


	//----- nvinfo : EIATTR_FRAME_SIZE
	.align		4
.L_5:
        /*0024*/ 	.byte	0x04, 0x11
        /*0026*/ 	.short	(.L_7 - .L_6)
	.align		4
.L_6:
        /*0028*/ 	.word	index@($__internal_3_$__cuda_sm20_div_rn_f64_full)
        /*002c*/ 	.word	0x00000000


	//----- nvinfo : EIATTR_FRAME_SIZE
	.align		4
.L_7:
        /*0030*/ 	.byte	0x04, 0x11
        /*0032*/ 	.short	(.L_9 - .L_8)
	.align		4
.L_8:
        /*0034*/ 	.word	index@(_Z8tornado2P6float2ffiiS_S_ff)
        /*0038*/ 	.word	0x00000000


	//----- nvinfo : EIATTR_REGCOUNT
	.align		4
.L_9:
        /*003c*/ 	.byte	0x04, 0x2f
        /*003e*/ 	.short	(.L_11 - .L_10)
	.align		4
.L_10:
        /*0040*/ 	.word	index@(_Z19explicitEulerStep2DIfEvPT_S1_S0_iS0_S0_6float2S2_)
        /*0044*/ 	.word	0x00000020


	//----- nvinfo : EIATTR_FRAME_SIZE
	.align		4
.L_11:
        /*0048*/ 	.byte	0x04, 0x11
        /*004a*/ 	.short	(.L_13 - .L_12)
	.align		4
.L_12:
        /*004c*/ 	.word	index@($_Z19explicitEulerStep2DIfEvPT_S1_S0_iS0_S0_6float2S2_$__internal_accurate_pow)
        /*0050*/ 	.word	0x00000000


	//----- nvinfo : EIATTR_FRAME_SIZE
	.align		4
.L_13:
        /*0054*/ 	.byte	0x04, 0x11
        /*0056*/ 	.short	(.L_15 - .L_14)
	.align		4
.L_14:
        /*0058*/ 	.word	index@($__internal_2_$__cuda_sm3x_div_rn_noftz_f32_slowpath)
        /*005c*/ 	.word	0x00000000


	//----- nvinfo : EIATTR_FRAME_SIZE
	.align		4
.L_15:
        /*0060*/ 	.byte	0x04, 0x11
        /*0062*/ 	.short	(.L_17 - .L_16)
	.align		4
.L_16:
        /*0064*/ 	.word	index@($__internal_1_$__cuda_sm20_dsqrt_rn_f64_mediumpath_v1)
        /*0068*/ 	.word	0x00000000


	//----- nvinfo : EIATTR_FRAME_SIZE
	.align		4
.L_17:
        /*006c*/ 	.byte	0x04, 0x11
        /*006e*/ 	.short	(.L_19 - .L_18)
	.align		4
.L_18:
        /*0070*/ 	.word	index@($__internal_0_$__cuda_sm20_div_rn_f64_full)
        /*0074*/ 	.word	0x00000000


	//----- nvinfo : EIATTR_FRAME_SIZE
	.align		4
.L_19:
        /*0078*/ 	.byte	0x04, 0x11
        /*007a*/ 	.short	(.L_21 - .L_20)
	.align		4
.L_20:
        /*007c*/ 	.word	index@(_Z19explicitEulerStep2DIfEvPT_S1_S0_iS0_S0_6float2S2_)
        /*0080*/ 	.word	0x00000000


	//----- nvinfo : EIATTR_MIN_STACK_SIZE
	.align		4
.L_21:
        /*0084*/ 	.byte	0x04, 0x12
        /*0086*/ 	.short	(.L_23 - .L_22)
	.align		4
.L_22:
        /*0088*/ 	.word	index@(_Z19explicitEulerStep2DIfEvPT_S1_S0_iS0_S0_6float2S2_)
        /*008c*/ 	.word	0x00000000


	//----- nvinfo : EIATTR_MIN_STACK_SIZE
	.align		4
.L_23:
        /*0090*/ 	.byte	0x04, 0x12
        /*0092*/ 	.short	(.L_25 - .L_24)
	.align		4
.L_24:
        /*0094*/ 	.word	index@(_Z8tornado2P6float2ffiiS_S_ff)
        /*0098*/ 	.word	0x00000000
.L_25:


//--------------------- .nv.compat                --------------------------
	.section	.nv.compat,"",@"SHT_CUDA_COMPAT_INFO"
	.align	4
        /*0000*/ 	.byte	0x02, 0x09, 0x00, 0x00, 0x02, 0x02, 0x01, 0x00, 0x02, 0x05, 0x05, 0x00, 0x03, 0x07, 0x01, 0x01
        /*0010*/ 	.byte	0x02, 0x03, 0x00, 0x00, 0x02, 0x06, 0x01, 0x00, 0x04, 0x0b, 0x08, 0x00, 0x01, 0x00, 0x00, 0x00
        /*0020*/ 	.byte	0x00, 0x00, 0x00, 0x00


//--------------------- .nv.info._Z19explicitEulerStep2DIfEvPT_S1_S0_iS0_S0_6float2S2_ --------------------------
	.section	.nv.info._Z19explicitEulerStep2DIfEvPT_S1_S0_iS0_S0_6float2S2_,"",@"SHT_CUDA_INFO"
	.sectionflags	@""
	.align	4


	//----- nvinfo : EIATTR_CUDA_API_VERSION
	.align		4
        /*0000*/ 	.byte	0x04, 0x37
        /*0002*/ 	.short	(.L_27 - .L_26)
.L_26:
        /*0004*/ 	.word	0x00000082


	//----- nvinfo : EIATTR_KPARAM_INFO
	.align		4
.L_27:
        /*0008*/ 	.byte	0x04, 0x17
        /*000a*/ 	.short	(.L_29 - .L_28)
.L_28:
        /*000c*/ 	.word	0x00000000
        /*0010*/ 	.short	0x0007
        /*0012*/ 	.short	0x0028
        /*0014*/ 	.byte	0x00, 0xf0, 0x21, 0x00


	//----- nvinfo : EIATTR_KPARAM_INFO
	.align		4
.L_29:
        /*0018*/ 	.byte	0x04, 0x17
        /*001a*/ 	.short	(.L_31 - .L_30)
.L_30:
        /*001c*/ 	.word	0x00000000
        /*0020*/ 	.short	0x0006
        /*0022*/ 	.short	0x0020
        /*0024*/ 	.byte	0x00, 0xf0, 0x21, 0x00


	//----- nvinfo : EIATTR_KPARAM_INFO
	.align		4
.L_31:
        /*0028*/ 	.byte	0x04, 0x17
        /*002a*/ 	.short	(.L_33 - .L_32)
.L_32:
        /*002c*/ 	.word	0x00000000
        /*0030*/ 	.short	0x0005
        /*0032*/ 	.short	0x001c
        /*0034*/ 	.byte	0x00, 0xf0, 0x11, 0x00


	//----- nvinfo : EIATTR_KPARAM_INFO
	.align		4
.L_33:
        /*0038*/ 	.byte	0x04, 0x17
        /*003a*/ 	.short	(.L_35 - .L_34)
.L_34:
        /*003c*/ 	.word	0x00000000
        /*0040*/ 	.short	0x0004
        /*0042*/ 	.short	0x0018
        /*0044*/ 	.byte	0x00, 0xf0, 0x11, 0x00


	//----- nvinfo : EIATTR_KPARAM_INFO
	.align		4
.L_35:
        /*0048*/ 	.byte	0x04, 0x17
        /*004a*/ 	.short	(.L_37 - .L_36)
.L_36:
        /*004c*/ 	.word	0x00000000
        /*0050*/ 	.short	0x0003
        /*0052*/ 	.short	0x0014
        /*0054*/ 	.byte	0x00, 0xf0, 0x11, 0x00


	//----- nvinfo : EIATTR_KPARAM_INFO
	.align		4
.L_37:
        /*0058*/ 	.byte	0x04, 0x17
        /*005a*/ 	.short	(.L_39 - .L_38)
.L_38:
        /*005c*/ 	.word	0x00000000
        /*0060*/ 	.short	0x0002
        /*0062*/ 	.short	0x0010
        /*0064*/ 	.byte	0x00, 0xf0, 0x11, 0x00


	//----- nvinfo : EIATTR_KPARAM_INFO
	.align		4
.L_39:
        /*0068*/ 	.byte	0x04, 0x17
        /*006a*/ 	.short	(.L_41 - .L_40)
.L_40:
        /*006c*/ 	.word	0x00000000
        /*0070*/ 	.short	0x0001
        /*0072*/ 	.short	0x0008
        /*0074*/ 	.byte	0x00, 0xf5, 0x21, 0x00


	//----- nvinfo : EIATTR_KPARAM_INFO
	.align		4
.L_41:
        /*0078*/ 	.byte	0x04, 0x17
        /*007a*/ 	.short	(.L_43 - .L_42)
.L_42:
        /*007c*/ 	.word	0x00000000
        /*0080*/ 	.short	0x0000
        /*0082*/ 	.short	0x0000
        /*0084*/ 	.byte	0x00, 0xf5, 0x21, 0x00


	//----- nvinfo : EIATTR_SPARSE_MMA_MASK
	.align		4
.L_43:
        /*0088*/ 	.byte	0x03, 0x50
        /*008a*/ 	.short	0x0000


	//----- nvinfo : EIATTR_MAXREG_COUNT
	.align		4
        /*008c*/ 	.byte	0x03, 0x1b
        /*008e*/ 	.short	0x00ff


	//----- nvinfo : EIATTR_MERCURY_ISA_VERSION
	.align		4
        /*0090*/ 	.byte	0x03, 0x5f
        /*0092*/ 	.short	0x0101


	//----- nvinfo : EIATTR_VRC_CTA_INIT_COUNT
	.align		4
        /*0094*/ 	.byte	0x02, 0x4a
	.zero		1
	.zero		1


	//----- nvinfo : EIATTR_EXIT_INSTR_OFFSETS
	.align		4
        /*0098*/ 	.byte	0x04, 0x1c
        /*009a*/ 	.short	(.L_45 - .L_44)


	//   ....[0]....
.L_44:
        /*009c*/ 	.word	0x000000c0


	//   ....[1]....
        /*00a0*/ 	.word	0x00001070


	//   ....[2]....
        /*00a4*/ 	.word	0x00001290


	//   ....[3]....
        /*00a8*/ 	.word	0x00001490


	//   ....[4]....
        /*00ac*/ 	.word	0x000016e0


	//   ....[5]....
        /*00b0*/ 	.word	0x00001910


	//   ....[6]....
        /*00b4*/ 	.word	0x00001b70


	//   ....[7]....
        /*00b8*/ 	.word	0x00001db0


	//   ....[8]....
        /*00bc*/ 	.word	0x00001fe0


	//----- nvinfo : EIATTR_CRS_STACK_SIZE
	.align		4
.L_45:
        /*00c0*/ 	.byte	0x04, 0x1e
        /*00c2*/ 	.short	(.L_47 - .L_46)
.L_46:
        /*00c4*/ 	.word	0x00000000


	//----- nvinfo : EIATTR_CBANK_PARAM_SIZE
	.align		4
.L_47:
        /*00c8*/ 	.byte	0x03, 0x19
        /*00ca*/ 	.short	0x0030


	//----- nvinfo : EIATTR_PARAM_CBANK
	.align		4
        /*00cc*/ 	.byte	0x04, 0x0a
        /*00ce*/ 	.short	(.L_49 - .L_48)
	.align		4
.L_48:
        /*00d0*/ 	.word	index@(.nv.constant0._Z19explicitEulerStep2DIfEvPT_S1_S0_iS0_S0_6float2S2_)
        /*00d4*/ 	.short	0x0380
        /*00d6*/ 	.short	0x0030


	//----- nvinfo : EIATTR_SW_WAR
	.align		4
.L_49:
        /*00d8*/ 	.byte	0x04, 0x36
        /*00da*/ 	.short	(.L_51 - .L_50)
.L_50:
        /*00dc*/ 	.word	0x00000008
.L_51:


//--------------------- .nv.info._Z8tornado2P6float2ffiiS_S_ff --------------------------
	.section	.nv.info._Z8tornado2P6float2ffiiS_S_ff,"",@"SHT_CUDA_INFO"
	.sectionflags	@""
	.align	4


	//----- nvinfo : EIATTR_CUDA_API_VERSION
	.align		4
        /*0000*/ 	.byte	0x04, 0x37
        /*0002*/ 	.short	(.L_53 - .L_52)
.L_52:
        /*0004*/ 	.word	0x00000082


	//----- nvinfo : EIATTR_KPARAM_INFO
	.align		4
.L_53:
        /*0008*/ 	.byte	0x04, 0x17
        /*000a*/ 	.short	(.L_55 - .L_54)
.L_54:
        /*000c*/ 	.word	0x00000000
        /*0010*/ 	.short	0x0008
        /*0012*/ 	.short	0x002c
        /*0014*/ 	.byte	0x00, 0xf0, 0x11, 0x00


	//----- nvinfo : EIATTR_KPARAM_INFO
	.align		4
.L_55:
        /*0018*/ 	.byte	0x04, 0x17
        /*001a*/ 	.short	(.L_57 - .L_56)
.L_56:
        /*001c*/ 	.word	0x00000000
        /*0020*/ 	.short	0x0007
        /*0022*/ 	.short	0x0028
        /*0024*/ 	.byte	0x00, 0xf0, 0x11, 0x00


	//----- nvinfo : EIATTR_KPARAM_INFO
	.align		4
.L_57:
        /*0028*/ 	.byte	0x04, 0x17
        /*002a*/ 	.short	(.L_59 - .L_58)
.L_58:
        /*002c*/ 	.word	0x00000000
        /*0030*/ 	.short	0x0006
        /*0032*/ 	.short	0x0020
        /*0034*/ 	.byte	0x00, 0xf0, 0x21, 0x00


	//----- nvinfo : EIATTR_KPARAM_INFO
	.align		4
.L_59:
        /*0038*/ 	.byte	0x04, 0x17
        /*003a*/ 	.short	(.L_61 - .L_60)
.L_60:
        /*003c*/ 	.word	0x00000000
        /*0040*/ 	.short	0x0005
        /*0042*/ 	.short	0x0018
        /*0044*/ 	.byte	0x00, 0xf0, 0x21, 0x00


	//----- nvinfo : EIATTR_KPARAM_INFO
	.align		4
.L_61:
        /*0048*/ 	.byte	0x04, 0x17
        /*004a*/ 	.short	(.L_63 - .L_62)
.L_62:
        /*004c*/ 	.word	0x00000000
        /*0050*/ 	.short	0x0004
        /*0052*/ 	.short	0x0014
        /*0054*/ 	.byte	0x00, 0xf0, 0x11, 0x00


	//----- nvinfo : EIATTR_KPARAM_INFO
	.align		4
.L_63:
        /*0058*/ 	.byte	0x04, 0x17
        /*005a*/ 	.short	(.L_65 - .L_64)
.L_64:
        /*005c*/ 	.word	0x00000000
        /*0060*/ 	.short	0x0003
        /*0062*/ 	.short	0x0010
        /*0064*/ 	.byte	0x00, 0xf0, 0x11, 0x00


	//----- nvinfo : EIATTR_KPARAM_INFO
	.align		4
.L_65:
        /*0068*/ 	.byte	0x04, 0x17
        /*006a*/ 	.short	(.L_67 - .L_66)
.L_66:
        /*006c*/ 	.word	0x00000000
        /*0070*/ 	.short	0x0002
        /*0072*/ 	.short	0x000c
        /*0074*/ 	.byte	0x00, 0xf0, 0x11, 0x00


	//----- nvinfo : EIATTR_KPARAM_INFO
	.align		4
.L_67:
        /*0078*/ 	.byte	0x04, 0x17
        /*007a*/ 	.short	(.L_69 - .L_68)
.L_68:
        /*007c*/ 	.word	0x00000000
        /*0080*/ 	.short	0x0001
        /*0082*/ 	.short	0x0008
        /*0084*/ 	.byte	0x00, 0xf0, 0x11, 0x00


	//----- nvinfo : EIATTR_KPARAM_INFO
	.align		4
.L_69:
        /*0088*/ 	.byte	0x04, 0x17
        /*008a*/ 	.short	(.L_71 - .L_70)
.L_70:
        /*008c*/ 	.word	0x00000000
        /*0090*/ 	.short	0x0000
        /*0092*/ 	.short	0x0000
        /*0094*/ 	.byte	0x00, 0xf5, 0x21, 0x00


	//----- nvinfo : EIATTR_SPARSE_MMA_MASK
	.align		4
.L_71:
        /*0098*/ 	.byte	0x03, 0x50
        /*009a*/ 	.short	0x0000


	//----- nvinfo : EIATTR_MAXREG_COUNT
	.align		4
        /*009c*/ 	.byte	0x03, 0x1b
        /*009e*/ 	.short	0x00ff


	//----- nvinfo : EIATTR_MERCURY_ISA_VERSION
	.align		4
        /*00a0*/ 	.byte	0x03, 0x5f
        /*00a2*/ 	.short	0x0101


	//----- nvinfo : EIATTR_VRC_CTA_INIT_COUNT
	.align		4
        /*00a4*/ 	.byte	0x02, 0x4a
	.zero		1
	.zero		1


	//----- nvinfo : EIATTR_EXIT_INSTR_OFFSETS
	.align		4
        /*00a8*/ 	.byte	0x04, 0x1c
        /*00aa*/ 	.short	(.L_73 - .L_72)


	//   ....[0]....
.L_72:
        /*00ac*/ 	.word	0x000000c0


	//   ....[1]....
        /*00b0*/ 	.word	0x00000a90


	//----- nvinfo : EIATTR_CRS_STACK_SIZE
	.align		4
.L_73:
        /*00b4*/ 	.byte	0x04, 0x1e
        /*00b6*/ 	.short	(.L_75 - .L_74)
.L_74:
        /*00b8*/ 	.word	0x00000000


	//----- nvinfo : EIATTR_CBANK_PARAM_SIZE
	.align		4
.L_75:
        /*00bc*/ 	.byte	0x03, 0x19
        /*00be*/ 	.short	0x0030


	//----- nvinfo : EIATTR_PARAM_CBANK
	.align		4
        /*00c0*/ 	.byte	0x04, 0x0a
        /*00c2*/ 	.short	(.L_77 - .L_76)
	.align		4
.L_76:
        /*00c4*/ 	.word	index@(.nv.constant0._Z8tornado2P6float2ffiiS_S_ff)
        /*00c8*/ 	.short	0x0380
        /*00ca*/ 	.short	0x0030


	//----- nvinfo : EIATTR_SW_WAR
	.align		4
.L_77:
        /*00cc*/ 	.byte	0x04, 0x36
        /*00ce*/ 	.short	(.L_79 - .L_78)
.L_78:
        /*00d0*/ 	.word	0x00000008
.L_79:


//--------------------- .nv.callgraph             --------------------------
	.section	.nv.callgraph,"",@"SHT_CUDA_CALLGRAPH"
	.align	4
	.sectionentsize	8
	.align		4
        /*0000*/ 	.word	0x00000000
	.align		4
        /*0004*/ 	.word	0xffffffff
	.align		4
        /*0008*/ 	.word	0x00000000
	.align		4
        /*000c*/ 	.word	0xfffffffe
	.align		4
        /*0010*/ 	.word	0x00000000
	.align		4
        /*0014*/ 	.word	0xfffffffd
	.align		4
        /*0018*/ 	.word	0x00000000
	.align		4
        /*001c*/ 	.word	0xfffffffc


//--------------------- .text._Z19explicitEulerStep2DIfEvPT_S1_S0_iS0_S0_6float2S2_ --------------------------
	.section	.text._Z19explicitEulerStep2DIfEvPT_S1_S0_iS0_S0_6float2S2_,"ax",@progbits
	.align	128
        .global         _Z19explicitEulerStep2DIfEvPT_S1_S0_iS0_S0_6float2S2_
        .type           _Z19explicitEulerStep2DIfEvPT_S1_S0_iS0_S0_6float2S2_,@function
        .size           _Z19explicitEulerStep2DIfEvPT_S1_S0_iS0_S0_6float2S2_,(.L_x_72 - _Z19explicitEulerStep2DIfEvPT_S1_S0_iS0_S0_6float2S2_)
        .other          _Z19explicitEulerStep2DIfEvPT_S1_S0_iS0_S0_6float2S2_,@"STO_CUDA_ENTRY STV_DEFAULT"
_Z19explicitEulerStep2DIfEvPT_S1_S0_iS0_S0_6float2S2_:
.text._Z19explicitEulerStep2DIfEvPT_S1_S0_iS0_S0_6float2S2_:
[----:B------:R-:W-:Y:S01]  /*0000*/  LDC R1, c[0x0][0x37c] ;  /* 0x0000df00ff017b82 */ /* 0x000fe20000000800 */
[----:B------:R-:W0:Y:S07]  /*0010*/  S2R R2, SR_TID.X ;  /* 0x0000000000027919 */ /* 0x000e2e0000002100 */
[----:B------:R-:W0:Y:S01]  /*0020*/  S2UR UR4, SR_CTAID.X ;  /* 0x00000000000479c3 */ /* 0x000e220000002500 */
[----:B------:R-:W1:Y:S01]  /*0030*/  LDCU UR6, c[0x0][0x394] ;  /* 0x00007280ff0677ac */ /* 0x000e620008000800 */
[----:B------:R-:W2:Y:S06]  /*0040*/  S2R R0, SR_TID.Y ;  /* 0x0000000000007919 */ /* 0x000eac0000002200 */
[----:B------:R-:W0:Y:S08]  /*0050*/  LDC R3, c[0x0][0x360] ;  /* 0x0000d800ff037b82 */ /* 0x000e300000000800 */
[----:B------:R-:W2:Y:S08]  /*0060*/  S2UR UR5, SR_CTAID.Y ;  /* 0x00000000000579c3 */ /* 0x000eb00000002600 */
[----:B------:R-:W2:Y:S01]  /*0070*/  LDC R5, c[0x0][0x364] ;  /* 0x0000d900ff057b82 */ /* 0x000ea20000000800 */
[----:B0-----:R-:W-:-:S02]  /*0080*/  IMAD R2, R3, UR4, R2 ;  /* 0x0000000403027c24 */ /* 0x001fc4000f8e0202 */
[----:B--2---:R-:W-:-:S05]  /*0090*/  IMAD R3, R5, UR5, R0 ;  /* 0x0000000505037c24 */ /* 0x004fca000f8e0200 */
[----:B------:R-:W-:-:S04]  /*00a0*/  VIMNMX.U32 R0, PT, PT, R2, R3, !PT ;  /* 0x0000000302007248 */ /* 0x000fc80007fe0000 */
[----:B-1----:R-:W-:-:S13]  /*00b0*/  ISETP.GE.U32.AND P0, PT, R0, UR6, PT ;  /* 0x0000000600007c0c */ /* 0x002fda000bf06070 */
[----:B------:R-:W-:Y:S05]  /*00c0*/  @P0 EXIT ;  /* 0x000000000000094d */ /* 0x000fea0003800000 */
[----:B------:R-:W0:Y:S01]  /*00d0*/  LDC R6, c[0x0][0x398] ;  /* 0x0000e600ff067b82 */ /* 0x000e220000000800 */
[----:B------:R-:W1:Y:S02]  /*00e0*/  LDCU UR4, c[0x0][0x390] ;  /* 0x00007200ff0477ac */ /* 0x000e640008000800 */
[----:B-1----:R-:W-:Y:S01]  /*00f0*/  MOV R7, UR4 ;  /* 0x0000000400077c02 */ /* 0x002fe20008000f00 */
[----:B0-----:R-:W0:Y:S08]  /*0100*/  MUFU.RCP R4, R6 ;  /* 0x0000000600047308 */ /* 0x001e300000001000 */
[----:B------:R-:W1:Y:S01]  /*0110*/  FCHK P0, R7, R6 ;  /* 0x0000000607007302 */ /* 0x000e620000000000 */
[----:B0-----:R-:W-:-:S04]  /*0120*/  FFMA R5, R4, -R6, 1 ;  /* 0x3f80000004057423 */ /* 0x001fc80000000806 */
[----:B------:R-:W-:-:S04]  /*0130*/  FFMA R4, R4, R5, R4 ;  /* 0x0000000504047223 */ /* 0x000fc80000000004 */
[----:B------:R-:W-:-:S04]  /*0140*/  FFMA R5, R4, UR4, RZ ;  /* 0x0000000404057c23 */ /* 0x000fc800080000ff */
[----:B------:R-:W-:-:S04]  /*0150*/  FFMA R0, R5, -R6, UR4 ;  /* 0x0000000405007e23 */ /* 0x000fc80008000806 */
[----:B------:R-:W-:Y:S01]  /*0160*/  FFMA R4, R4, R0, R5 ;  /* 0x0000000004047223 */ /* 0x000fe20000000005 */
[----:B-1----:R-:W-:Y:S06]  /*0170*/  @!P0 BRA `(.L_x_0) ;  /* 0x00000000001c8947 */ /* 0x002fec0003800000 */
[----:B------:R-:W0:Y:S01]  /*0180*/  LDCU UR4, c[0x0][0x390] ;  /* 0x00007200ff0477ac */ /* 0x000e220008000800 */
[----:B------:R-:W-:Y:S01]  /*0190*/  MOV R12, 0x1e0 ;  /* 0x000001e0000c7802 */ /* 0x000fe20000000f00 */
[----:B------:R-:W1:Y:S01]  /*01a0*/  LDCU UR5, c[0x0][0x398] ;  /* 0x00007300ff0577ac */ /* 0x000e620008000800 */
[----:B0-----:R-:W-:Y:S01]  /*01b0*/  MOV R8, UR4 ;  /* 0x0000000400087c02 */ /* 0x001fe20008000f00 */
[----:B-1----:R-:W-:-:S07]  /*01c0*/  IMAD.U32 R9, RZ, RZ, UR5 ;  /* 0x00000005ff097e24 */ /* 0x002fce000f8e00ff */
[----:B------:R-:W-:Y:S05]  /*01d0*/  CALL.REL.NOINC `($__internal_2_$__cuda_sm3x_div_rn_noftz_f32_slowpath) ;  /* 0x0000002400a07944 */ /* 0x000fea0003c00000 */
[----:B------:R-:W-:-:S07]  /*01e0*/  MOV R4, R8 ;  /* 0x0000000800047202 */ /* 0x000fce0000000f00 */
.L_x_0:
[----:B------:R-:W0:Y:S01]  /*01f0*/  LDC R5, c[0x0][0x3a8] ;  /* 0x0000ea00ff057b82 */ /* 0x000e220000000800 */
[----:B------:R-:W0:Y:S01]  /*0200*/  LDCU UR4, c[0x0][0x398] ;  /* 0x00007300ff0477ac */ /* 0x000e220008000800 */
[----:B------:R-:W-:Y:S01]  /*0210*/  I2FP.F32.U32 R8, R2 ;  /* 0x0000000200087245 */ /* 0x000fe20000201000 */
[----:B------:R-:W-:Y:S04]  /*0220*/  BSSY.RECONVERGENT B0, `(.L_x_1) ;  /* 0x0000009000007945 */ /* 0x000fe80003800200 */
[----:B0-----:R-:W-:Y:S01]  /*0230*/  FFMA R8, R8, UR4, -R5 ;  /* 0x0000000408087c23 */ /* 0x001fe20008000805 */
[----:B------:R-:W0:Y:S03]  /*0240*/  LDCU UR4, c[0x0][0x394] ;  /* 0x00007280ff0477ac */ /* 0x000e260008000800 */
[----:B------:R-:W1:Y:S02]  /*0250*/  F2F.F64.F32 R6, R8 ;  /* 0x0000000800067310 */ /* 0x000e640000201800 */
[----:B-1----:R-:W-:Y:S01]  /*0260*/  DADD R28, -RZ, |R6| ;  /* 0x00000000ff1c7229 */ /* 0x002fe20000000506 */
[----:B0-----:R-:W-:-:S09]  /*0270*/  IMAD R5, R3, UR4, R2 ;  /* 0x0000000403057c24 */ /* 0x001fd2000f8e0202 */
[----:B------:R-:W-:Y:S02]  /*0280*/  MOV R12, R28 ;  /* 0x0000001c000c7202 */ /* 0x000fe40000000f00 */
[----:B------:R-:W-:-:S07]  /*0290*/  MOV R28, 0x2b0 ;  /* 0x000002b0001c7802 */ /* 0x000fce0000000f00 */
[----:B------:R-:W-:Y:S05]  /*02a0*/  CALL.REL.NOINC `($_Z19explicitEulerStep2DIfEvPT_S1_S0_iS0_S0_6float2S2_$__internal_accurate_pow) ;  /* 0x0000002c00047944 */ /* 0x000fea0003c00000 */
[----:B------:R-:W-:Y:S05]  /*02b0*/  BSYNC.RECONVERGENT B0 ;  /* 0x0000000000007941 */ /* 0x000fea0003800200 */
.L_x_1:
[----:B------:R-:W-:Y:S01]  /*02c0*/  DADD R10, R6, 2 ;  /* 0x40000000060a7429 */ /* 0x000fe20000000000 */
[----:B------:R-:W0:Y:S01]  /*02d0*/  LDC R9, c[0x0][0x3ac] ;  /* 0x0000eb00ff097b82 */ /* 0x000e220000000800 */
[----:B------:R-:W-:Y:S01]  /*02e0*/  FSETP.NEU.AND P0, PT, R8, RZ, PT ;  /* 0x000000ff0800720b */ /* 0x000fe20003f0d000 */
[----:B------:R-:W-:Y:S07]  /*02f0*/  BSSY.RECONVERGENT B0, `(.L_x_2) ;  /* 0x000000d000007945 */ /* 0x000fee0003800200 */
[----:B------:R-:W-:-:S02]  /*0300*/  LOP3.LUT R10, R11, 0x7ff00000, RZ, 0xc0, !PT ;  /* 0x7ff000000b0a7812 */ /* 0x000fc400078ec0ff */
[----:B------:R-:W-:Y:S02]  /*0310*/  MOV R11, R13 ;  /* 0x0000000d000b7202 */ /* 0x000fe40000000f00 */
[----:B------:R-:W-:Y:S01]  /*0320*/  ISETP.NE.AND P1, PT, R10, 0x7ff00000, PT ;  /* 0x7ff000000a00780c */ /* 0x000fe20003f25270 */
[----:B------:R-:W-:Y:S01]  /*0330*/  IMAD.MOV.U32 R10, RZ, RZ, R12 ;  /* 0x000000ffff0a7224 */ /* 0x000fe200078e000c */
[----:B------:R-:W-:-:S11]  /*0340*/  @!P0 CS2R R10, SRZ ;  /* 0x00000000000a8805 */ /* 0x000fd6000001ff00 */
[----:B------:R-:W-:Y:S05]  /*0350*/  @P1 BRA `(.L_x_3) ;  /* 0x0000000000181947 */ /* 0x000fea0003800000 */
[----:B------:R-:W-:-:S13]  /*0360*/  FSETP.NAN.AND P0, PT, R8, R8, PT ;  /* 0x000000080800720b */ /* 0x000fda0003f08000 */
[----:B------:R-:W-:Y:S01]  /*0370*/  @P0 DADD R10, R6, 2 ;  /* 0x40000000060a0429 */ /* 0x000fe20000000000 */
[----:B------:R-:W-:Y:S10]  /*0380*/  @P0 BRA `(.L_x_3) ;  /* 0x00000000000c0947 */ /* 0x000ff40003800000 */
[----:B------:R-:W-:-:S14]  /*0390*/  DSETP.NEU.AND P0, PT, |R6|, +INF , PT ;  /* 0x7ff000000600742a */ /* 0x000fdc0003f0d200 */
[----:B------:R-:W-:Y:S01]  /*03a0*/  @!P0 MOV R10, 0x0 ;  /* 0x00000000000a8802 */ /* 0x000fe20000000f00 */
[----:B------:R-:W-:-:S07]  /*03b0*/  @!P0 IMAD.MOV.U32 R11, RZ, RZ, 0x7ff00000 ;  /* 0x7ff00000ff0b8424 */ /* 0x000fce00078e00ff */
.L_x_3:
[----:B------:R-:W-:Y:S05]  /*03c0*/  BSYNC.RECONVERGENT B0 ;  /* 0x0000000000007941 */ /* 0x000fea0003800200 */
.L_x_2:
[----:B------:R-:W0:Y:S01]  /*03d0*/  LDCU UR4, c[0x0][0x39c] ;  /* 0x00007380ff0477ac */ /* 0x000e220008000800 */
[----:B------:R-:W-:Y:S01]  /*03e0*/  I2FP.F32.U32 R0, R3 ;  /* 0x0000000300007245 */ /* 0x000fe20000201000 */
[----:B------:R-:W-:Y:S01]  /*03f0*/  BSSY.RECONVERGENT B0, `(.L_x_4) ;  /* 0x000000a000007945 */ /* 0x000fe20003800200 */
[----:B------:R-:W-:-:S04]  /*0400*/  FSETP.NEU.AND P0, PT, R8, 1, PT ;  /* 0x3f8000000800780b */ /* 0x000fc80003f0d000 */
[----:B------:R-:W-:Y:S01]  /*0410*/  FSEL R8, R10, RZ, P0 ;  /* 0x000000ff0a087208 */ /* 0x000fe20000000000 */
[----:B0-----:R-:W-:Y:S01]  /*0420*/  FFMA R0, R0, UR4, -R9 ;  /* 0x0000000400007c23 */ /* 0x001fe20008000809 */
[----:B------:R-:W-:-:S03]  /*0430*/  FSEL R9, R11, 1.875, P0 ;  /* 0x3ff000000b097808 */ /* 0x000fc60000000000 */
[----:B------:R-:W0:Y:S02]  /*0440*/  F2F.F64.F32 R26, R0 ;  /* 0x00000000001a7310 */ /* 0x000e240000201800 */
[----:B0-----:R-:W-:-:S10]  /*0450*/  DADD R28, -RZ, |R26| ;  /* 0x00000000ff1c7229 */ /* 0x001fd4000000051a */
[----:B------:R-:W-:Y:S02]  /*0460*/  MOV R12, R28 ;  /* 0x0000001c000c7202 */ /* 0x000fe40000000f00 */
[----:B------:R-:W-:-:S07]  /*0470*/  MOV R28, 0x490 ;  /* 0x00000490001c7802 */ /* 0x000fce0000000f00 */
[----:B------:R-:W-:Y:S05]  /*0480*/  CALL.REL.NOINC `($_Z19explicitEulerStep2DIfEvPT_S1_S0_iS0_S0_6float2S2_$__internal_accurate_pow) ;  /* 0x00000028008c7944 */ /* 0x000fea0003c00000 */
[----:B------:R-:W-:Y:S05]  /*0490*/  BSYNC.RECONVERGENT B0 ;  /* 0x0000000000007941 */ /* 0x000fea0003800200 */
.L_x_4:
[----:B------:R-:W-:Y:S01]  /*04a0*/  DADD R10, R26, 2 ;  /* 0x400000001a0a7429 */ /* 0x000fe20000000000 */
[C---:B------:R-:W-:Y:S01]  /*04b0*/  FSETP.NEU.AND P1, PT, R0.reuse, RZ, PT ;  /* 0x000000ff0000720b */ /* 0x040fe20003f2d000 */
[----:B------:R-:W-:Y:S01]  /*04c0*/  BSSY.RECONVERGENT B0, `(.L_x_5) ;  /* 0x000000e000007945 */ /* 0x000fe20003800200 */
[----:B------:R-:W-:-:S07]  /*04d0*/  FSETP.NEU.AND P0, PT, R0, 1, PT ;  /* 0x3f8000000000780b */ /* 0x000fce0003f0d000 */
[----:B------:R-:W-:Y:S01]  /*04e0*/  LOP3.LUT R10, R11, 0x7ff00000, RZ, 0xc0, !PT ;  /* 0x7ff000000b0a7812 */ /* 0x000fe200078ec0ff */
[----:B------:R-:W-:-:S03]  /*04f0*/  IMAD.MOV.U32 R11, RZ, RZ, R13 ;  /* 0x000000ffff0b7224 */ /* 0x000fc600078e000d */
[----:B------:R-:W-:Y:S02]  /*0500*/  ISETP.NE.AND P2, PT, R10, 0x7ff00000, PT ;  /* 0x7ff000000a00780c */ /* 0x000fe40003f45270 */
[----:B------:R-:W-:Y:S02]  /*0510*/  MOV R10, R12 ;  /* 0x0000000c000a7202 */ /* 0x000fe40000000f00 */
[----:B------:R-:W-:-:S09]  /*0520*/  @!P1 CS2R R10, SRZ ;  /* 0x00000000000a9805 */ /* 0x000fd2000001ff00 */
[----:B------:R-:W-:Y:S05]  /*0530*/  @P2 BRA `(.L_x_6) ;  /* 0x0000000000182947 */ /* 0x000fea0003800000 */
[----:B------:R-:W-:-:S13]  /*0540*/  FSETP.NAN.AND P1, PT, R0, R0, PT ;  /* 0x000000000000720b */ /* 0x000fda0003f28000 */
[----:B------:R-:W-:Y:S01]  /*0550*/  @P1 DADD R10, R26, 2 ;  /* 0x400000001a0a1429 */ /* 0x000fe20000000000 */
[----:B------:R-:W-:Y:S10]  /*0560*/  @P1 BRA `(.L_x_6) ;  /* 0x00000000000c1947 */ /* 0x000ff40003800000 */
[----:B------:R-:W-:-:S14]  /*0570*/  DSETP.NEU.AND P1, PT, |R26|, +INF , PT ;  /* 0x7ff000001a00742a */ /* 0x000fdc0003f2d200 */
[----:B------:R-:W-:Y:S02]  /*0580*/  @!P1 MOV R10, 0x0 ;  /* 0x00000000000a9802 */ /* 0x000fe40000000f00 */
[----:B------:R-:W-:-:S07]  /*0590*/  @!P1 MOV R11, 0x7ff00000 ;  /* 0x7ff00000000b9802 */ /* 0x000fce0000000f00 */
.L_x_6:
[----:B------:R-:W-:Y:S05]  /*05a0*/  BSYNC.RECONVERGENT B0 ;  /* 0x0000000000007941 */ /* 0x000fea0003800200 */
.L_x_5:
[----:B------:R-:W-:Y:S01]  /*05b0*/  FSEL R10, R10, RZ, P0 ;  /* 0x000000ff0a0a7208 */ /* 0x000fe20000000000 */
[----:B------:R-:W-:Y:S01]  /*05c0*/  HFMA2 R15, -RZ, RZ, 1.9609375, 0 ;  /* 0x3fd80000ff0f7431 */ /* 0x000fe200000001ff */
[----:B------:R-:W-:Y:S01]  /*05d0*/  FSEL R11, R11, 1.875, P0 ;  /* 0x3ff000000b0b7808 */ /* 0x000fe20000000000 */
[----:B------:R-:W-:Y:S01]  /*05e0*/  BSSY.RECONVERGENT B0, `(.L_x_7) ;  /* 0x0000015000007945 */ /* 0x000fe20003800200 */
[----:B------:R-:W-:-:S04]  /*05f0*/  MOV R14, 0x0 ;  /* 0x00000000000e7802 */ /* 0x000fc80000000f00 */
[----:B------:R-:W-:-:S06]  /*0600*/  DADD R8, R8, R10 ;  /* 0x0000000008087229 */ /* 0x000fcc000000000a */
[----:B------:R-:W0:Y:S04]  /*0610*/  MUFU.RSQ64H R11, R9 ;  /* 0x00000009000b7308 */ /* 0x000e280000001c00 */
[----:B------:R-:W-:-:S05]  /*0620*/  VIADD R10, R9, 0xfcb00000 ;  /* 0xfcb00000090a7836 */ /* 0x000fca0000000000 */
[----:B------:R-:W-:Y:S01]  /*0630*/  ISETP.GE.U32.AND P0, PT, R10, 0x7ca00000, PT ;  /* 0x7ca000000a00780c */ /* 0x000fe20003f06070 */
[----:B0-----:R-:W-:-:S08]  /*0640*/  DMUL R12, R10, R10 ;  /* 0x0000000a0a0c7228 */ /* 0x001fd00000000000 */
[----:B------:R-:W-:-:S08]  /*0650*/  DFMA R12, R8, -R12, 1 ;  /* 0x3ff00000080c742b */ /* 0x000fd0000000080c */
[----:B------:R-:W-:Y:S02]  /*0660*/  DFMA R14, R12, R14, 0.5 ;  /* 0x3fe000000c0e742b */ /* 0x000fe4000000000e */
[----:B------:R-:W-:-:S08]  /*0670*/  DMUL R12, R10, R12 ;  /* 0x0000000c0a0c7228 */ /* 0x000fd00000000000 */
[----:B------:R-:W-:-:S08]  /*0680*/  DFMA R20, R14, R12, R10 ;  /* 0x0000000c0e14722b */ /* 0x000fd0000000000a */
[----:B------:R-:W-:Y:S02]  /*0690*/  DMUL R14, R8, R20 ;  /* 0x00000014080e7228 */ /* 0x000fe40000000000 */
[----:B------:R-:W-:Y:S01]  /*06a0*/  VIADD R19, R21, 0xfff00000 ;  /* 0xfff0000015137836 */ /* 0x000fe20000000000 */
[----:B------:R-:W-:-:S05]  /*06b0*/  MOV R18, R20 ;  /* 0x0000001400127202 */ /* 0x000fca0000000f00 */
[----:B------:R-:W-:-:S08]  /*06c0*/  DFMA R16, R14, -R14, R8 ;  /* 0x8000000e0e10722b */ /* 0x000fd00000000008 */
[----:B------:R-:W-:Y:S01]  /*06d0*/  DFMA R12, R16, R18, R14 ;  /* 0x00000012100c722b */ /* 0x000fe2000000000e */
[----:B------:R-:W-:Y:S10]  /*06e0*/  @!P0 BRA `(.L_x_8) ;  /* 0x0000000000108947 */ /* 0x000ff40003800000 */
[----:B------:R-:W-:-:S07]  /*06f0*/  MOV R12, 0x710 ;  /* 0x00000710000c7802 */ /* 0x000fce0000000f00 */
[----:B------:R-:W-:Y:S05]  /*0700*/  CALL.REL.NOINC `($__internal_1_$__cuda_sm20_dsqrt_rn_f64_mediumpath_v1) ;  /* 0x0000001c00ac7944 */ /* 0x000fea0003c00000 */
[----:B------:R-:W-:Y:S01]  /*0710*/  MOV R12, R10 ;  /* 0x0000000a000c7202 */ /* 0x000fe20000000f00 */
[----:B------:R-:W-:-:S07]  /*0720*/  IMAD.MOV.U32 R13, RZ, RZ, R11 ;  /* 0x000000ffff0d7224 */ /* 0x000fce00078e000b */
.L_x_8:
[----:B------:R-:W-:Y:S05]  /*0730*/  BSYNC.RECONVERGENT B0 ;  /* 0x0000000000007941 */ /* 0x000fea0003800200 */
.L_x_7:
[----:B------:R-:W0:Y:S01]  /*0740*/  LDC R15, c[0x0][0x3a0] ;  /* 0x0000e800ff0f7b82 */ /* 0x000e220000000800 */
[----:B------:R-:W1:Y:S01]  /*0750*/  F2F.F32.F64 R10, R12 ;  /* 0x0000000c000a7310 */ /* 0x000e620000301000 */
[----:B------:R-:W-:Y:S07]  /*0760*/  BSSY.RECONVERGENT B0, `(.L_x_9) ;  /* 0x000000f000007945 */ /* 0x000fee0003800200 */
[----:B0-----:R-:W0:Y:S08]  /*0770*/  MUFU.RCP R8, R15 ;  /* 0x0000000f00087308 */ /* 0x001e300000001000 */
[----:B-1----:R-:W1:Y:S01]  /*0780*/  FCHK P0, -R10, R15 ;  /* 0x0000000f0a007302 */ /* 0x002e620000000100 */
[----:B0-----:R-:W-:-:S04]  /*0790*/  FFMA R9, R8, -R15, 1 ;  /* 0x3f80000008097423 */ /* 0x001fc8000000080f */
[----:B------:R-:W-:-:S04]  /*07a0*/  FFMA R9, R8, R9, R8 ;  /* 0x0000000908097223 */ /* 0x000fc80000000008 */
[----:B------:R-:W-:-:S04]  /*07b0*/  FFMA R8, -R10, R9, RZ ;  /* 0x000000090a087223 */ /* 0x000fc800000001ff */
[----:B------:R-:W-:-:S04]  /*07c0*/  FFMA R11, R8, -R15, -R10 ;  /* 0x8000000f080b7223 */ /* 0x000fc8000000080a */
[----:B------:R-:W-:Y:S01]  /*07d0*/  FFMA R9, R9, R11, R8 ;  /* 0x0000000b09097223 */ /* 0x000fe20000000008 */
[----:B-1----:R-:W-:Y:S06]  /*07e0*/  @!P0 BRA `(.L_x_10) ;  /* 0x0000000000188947 */ /* 0x002fec0003800000 */
[----:B------:R-:W0:Y:S01]  /*07f0*/  LDCU UR4, c[0x0][0x3a0] ;  /* 0x00007400ff0477ac */ /* 0x000e220008000800 */
[----:B------:R-:W-:Y:S01]  /*0800*/  FADD R8, -R10, -RZ ;  /* 0x800000ff0a087221 */ /* 0x000fe20000000100 */
[----:B------:R-:W-:Y:S02]  /*0810*/  MOV R12, 0x840 ;  /* 0x00000840000c7802 */ /* 0x000fe40000000f00 */
[----:B0-----:R-:W-:-:S07]  /*0820*/  MOV R9, UR4 ;  /* 0x0000000400097c02 */ /* 0x001fce0008000f00 */
[----:B------:R-:W-:Y:S05]  /*0830*/  CALL.REL.NOINC `($__internal_2_$__cuda_sm3x_div_rn_noftz_f32_slowpath) ;  /* 0x0000002000087944 */ /* 0x000fea0003c00000 */
[----:B------:R-:W-:-:S07]  /*0840*/  MOV R9, R8 ;  /* 0x0000000800097202 */ /* 0x000fce0000000f00 */
.L_x_10:
[----:B------:R-:W-:Y:S05]  /*0850*/  BSYNC.RECONVERGENT B0 ;  /* 0x0000000000007941 */ /* 0x000fea0003800200 */
.L_x_9:
[----:B------:R-:W0:Y:S01]  /*0860*/  LDC R13, c[0x0][0x3a4] ;  /* 0x0000e900ff0d7b82 */ /* 0x000e220000000800 */
[----:B------:R-:W-:Y:S01]  /*0870*/  BSSY.RECONVERGENT B0, `(.L_x_11) ;  /* 0x000000f000007945 */ /* 0x000fe20003800200 */
[----:B0-----:R-:W0:Y:S08]  /*0880*/  MUFU.RCP R8, R13 ;  /* 0x0000000d00087308 */ /* 0x001e300000001000 */
[----:B------:R-:W1:Y:S01]  /*0890*/  FCHK P0, R9, R13 ;  /* 0x0000000d09007302 */ /* 0x000e620000000000 */
[----:B0-----:R-:W-:-:S04]  /*08a0*/  FFMA R11, R8, -R13, 1 ;  /* 0x3f800000080b7423 */ /* 0x001fc8000000080d */
[----:B------:R-:W-:-:S04]  /*08b0*/  FFMA R8, R8, R11, R8 ;  /* 0x0000000b08087223 */ /* 0x000fc80000000008 */
[----:B------:R-:W-:-:S04]  /*08c0*/  FFMA R12, R8, R9, RZ ;  /* 0x00000009080c7223 */ /* 0x000fc800000000ff */
[----:B------:R-:W-:-:S04]  /*08d0*/  FFMA R11, R12, -R13, R9 ;  /* 0x8000000d0c0b7223 */ /* 0x000fc80000000009 */
[----:B------:R-:W-:Y:S01]  /*08e0*/  FFMA R11, R8, R11, R12 ;  /* 0x0000000b080b7223 */ /* 0x000fe2000000000c */
[----:B-1----:R-:W-:Y:S06]  /*08f0*/  @!P0 BRA `(.L_x_12) ;  /* 0x0000000000188947 */ /* 0x002fec0003800000 */
[----:B------:R-:W0:Y:S01]  /*0900*/  LDCU UR4, c[0x0][0x3a4] ;  /* 0x00007480ff0477ac */ /* 0x000e220008000800 */
[----:B------:R-:W-:Y:S01]  /*0910*/  IMAD.MOV.U32 R8, RZ, RZ, R9 ;  /* 0x000000ffff087224 */ /* 0x000fe200078e0009 */
[----:B------:R-:W-:Y:S02]  /*0920*/  MOV R12, 0x950 ;  /* 0x00000950000c7802 */ /* 0x000fe40000000f00 */
[----:B0-----:R-:W-:-:S07]  /*0930*/  MOV R9, UR4 ;  /* 0x0000000400097c02 */ /* 0x001fce0008000f00 */
[----:B------:R-:W-:Y:S05]  /*0940*/  CALL.REL.NOINC `($__internal_2_$__cuda_sm3x_div_rn_noftz_f32_slowpath) ;  /* 0x0000001c00c47944 */ /* 0x000fea0003c00000 */
[----:B------:R-:W-:-:S07]  /*0950*/  MOV R11, R8 ;  /* 0x00000008000b7202 */ /* 0x000fce0000000f00 */
.L_x_12:
[----:B------:R-:W-:Y:S05]  /*0960*/  BSYNC.RECONVERGENT B0 ;  /* 0x0000000000007941 */ /* 0x000fea0003800200 */
.L_x_11:
[----:B------:R0:W1:Y:S01]  /*0970*/  F2F.F64.F32 R8, R10 ;  /* 0x0000000a00087310 */ /* 0x0000620000201800 */
[----:B------:R-:W-:Y:S01]  /*0980*/  UMOV UR4, 0xd9d7bdbb ;  /* 0xd9d7bdbb00047882 */ /* 0x000fe20000000000 */
[----:B------:R-:W-:Y:S01]  /*0990*/  UMOV UR5, 0x3ddb7cdf ;  /* 0x3ddb7cdf00057882 */ /* 0x000fe20000000000 */
[----:B------:R-:W-:Y:S01]  /*09a0*/  IMAD.MOV.U32 R12, RZ, RZ, 0x1 ;  /* 0x00000001ff0c7424 */ /* 0x000fe200078e00ff */
[----:B------:R-:W-:Y:S01]  /*09b0*/  MOV R18, 0x3bbb989d ;  /* 0x3bbb989d00127802 */ /* 0x000fe20000000f00 */
[----:B------:R-:W-:Y:S01]  /*09c0*/  BSSY.RECONVERGENT B0, `(.L_x_13) ;  /* 0x0000022000007945 */ /* 0x000fe20003800200 */
[----:B------:R-:W-:-:S03]  /*09d0*/  MOV R19, 0x437c0000 ;  /* 0x437c000000137802 */ /* 0x000fc60000000f00 */
[----:B0-----:R-:W-:-:S04]  /*09e0*/  FFMA.SAT R10, R11, R18, 0.5 ;  /* 0x3f0000000b0a7423 */ /* 0x001fc80000002012 */
[----:B------:R-:W-:Y:S01]  /*09f0*/  FFMA.RM R10, R10, R19, 12582913 ;  /* 0x4b4000010a0a7423 */ /* 0x000fe20000004013 */
[----:B-1----:R-:W-:-:S03]  /*0a00*/  DADD R8, R8, UR4 ;  /* 0x0000000408087e29 */ /* 0x002fc60008000000 */
[C---:B------:R-:W-:Y:S01]  /*0a10*/  FADD R20, R10.reuse, -12583039 ;  /* 0xcb40007f0a147421 */ /* 0x040fe20000000000 */
[----:B------:R-:W-:Y:S02]  /*0a20*/  IMAD.SHL.U32 R10, R10, 0x800000, RZ ;  /* 0x008000000a0a7824 */ /* 0x000fe400078e00ff */
[----:B------:R-:W0:Y:S01]  /*0a30*/  MUFU.RCP64H R13, R9 ;  /* 0x00000009000d7308 */ /* 0x000e220000001800 */
[----:B------:R-:W-:-:S04]  /*0a40*/  FFMA R20, R11, 1.4426950216293334961, -R20 ;  /* 0x3fb8aa3b0b147823 */ /* 0x000fc80000000814 */
[----:B------:R-:W-:-:S04]  /*0a50*/  FFMA R20, R11, 1.925963033500011079e-08, R20 ;  /* 0x32a570600b147823 */ /* 0x000fc80000000014 */
[----:B------:R-:W1:Y:S01]  /*0a60*/  MUFU.EX2 R11, R20 ;  /* 0x00000014000b7308 */ /* 0x000e620000000800 */
[----:B0-----:R-:W-:-:S08]  /*0a70*/  DFMA R14, -R8, R12, 1 ;  /* 0x3ff00000080e742b */ /* 0x001fd0000000010c */
[----:B------:R-:W-:Y:S01]  /*0a80*/  DFMA R14, R14, R14, R14 ;  /* 0x0000000e0e0e722b */ /* 0x000fe2000000000e */
[----:B-1----:R-:W-:-:S04]  /*0a90*/  FMUL R10, R10, R11 ;  /* 0x0000000b0a0a7220 */ /* 0x002fc80000400000 */
[----:B------:R-:W-:-:S03]  /*0aa0*/  FMUL R10, R10, 0.0099999997764825820923 ;  /* 0x3c23d70a0a0a7820 */ /* 0x000fc60000400000 */
[----:B------:R-:W-:Y:S02]  /*0ab0*/  DFMA R12, R12, R14, R12 ;  /* 0x0000000e0c0c722b */ /* 0x000fe4000000000c */
[----:B------:R-:W0:Y:S06]  /*0ac0*/  F2F.F64.F32 R14, -R0 ;  /* 0x80000000000e7310 */ /* 0x000e2c0000201800 */
[----:B------:R-:W-:-:S08]  /*0ad0*/  DFMA R16, -R8, R12, 1 ;  /* 0x3ff000000810742b */ /* 0x000fd0000000010c */
[----:B------:R-:W-:Y:S01]  /*0ae0*/  DFMA R16, R12, R16, R12 ;  /* 0x000000100c10722b */ /* 0x000fe2000000000c */
[----:B0-----:R-:W-:-:S07]  /*0af0*/  FSETP.GEU.AND P1, PT, |R15|, 6.5827683646048100446e-37, PT ;  /* 0x036000000f00780b */ /* 0x001fce0003f2e200 */
[----:B------:R-:W-:-:S08]  /*0b00*/  DMUL R12, R14, R16 ;  /* 0x000000100e0c7228 */ /* 0x000fd00000000000 */
[----:B------:R-:W-:-:S08]  /*0b10*/  DFMA R18, -R8, R12, R14 ;  /* 0x0000000c0812722b */ /* 0x000fd0000000010e */
[----:B------:R-:W-:-:S10]  /*0b20*/  DFMA R12, R16, R18, R12 ;  /* 0x00000012100c722b */ /* 0x000fd4000000000c */
[----:B------:R-:W-:-:S05]  /*0b30*/  FFMA R0, RZ, R9, R13 ;  /* 0x00000009ff007223 */ /* 0x000fca000000000d */
[----:B------:R-:W-:-:S13]  /*0b40*/  FSETP.GT.AND P0, PT, |R0|, 1.469367938527859385e-39, PT ;  /* 0x001000000000780b */ /* 0x000fda0003f04200 */
[----:B------:R-:W-:Y:S05]  /*0b50*/  @P0 BRA P1, `(.L_x_14) ;  /* 0x0000000000200947 */ /* 0x000fea0000800000 */
[----:B------:R-:W-:Y:S01]  /*0b60*/  MOV R16, R14 ;  /* 0x0000000e00107202 */ /* 0x000fe20000000f00 */
[----:B------:R-:W-:Y:S01]  /*0b70*/  IMAD.MOV.U32 R14, RZ, RZ, R8 ;  /* 0x000000ffff0e7224 */ /* 0x000fe200078e0008 */
[----:B------:R-:W-:Y:S02]  /*0b80*/  MOV R17, R15 ;  /* 0x0000000f00117202 */ /* 0x000fe40000000f00 */
[----:B------:R-:W-:Y:S02]  /*0b90*/  MOV R15, R9 ;  /* 0x00000009000f7202 */ /* 0x000fe40000000f00 */
[----:B------:R-:W-:-:S07]  /*0ba0*/  MOV R0, 0xbc0 ;  /* 0x00000bc000007802 */ /* 0x000fce0000000f00 */
[----:B------:R-:W-:Y:S05]  /*0bb0*/  CALL.REL.NOINC `($__internal_0_$__cuda_sm20_div_rn_f64_full) ;  /* 0x00000014000c7944 */ /* 0x000fea0003c00000 */
[----:B------:R-:W-:Y:S01]  /*0bc0*/  MOV R12, R14 ;  /* 0x0000000e000c7202 */ /* 0x000fe20000000f00 */
[----:B------:R-:W-:-:S07]  /*0bd0*/  IMAD.MOV.U32 R13, RZ, RZ, R15 ;  /* 0x000000ffff0d7224 */ /* 0x000fce00078e000f */
.L_x_14:
[----:B------:R-:W-:Y:S05]  /*0be0*/  BSYNC.RECONVERGENT B0 ;  /* 0x0000000000007941 */ /* 0x000fea0003800200 */
.L_x_13:
[----:B------:R-:W0:Y:S01]  /*0bf0*/  MUFU.RCP64H R15, R9 ;  /* 0x00000009000f7308 */ /* 0x000e220000001800 */
[----:B------:R-:W-:Y:S01]  /*0c00*/  HFMA2 R14, -RZ, RZ, 0, 5.9604644775390625e-08 ;  /* 0x00000001ff0e7431 */ /* 0x000fe200000001ff */
[----:B------:R-:W-:Y:S01]  /*0c10*/  FSETP.GEU.AND P1, PT, |R7|, 6.5827683646048100446e-37, PT ;  /* 0x036000000700780b */ /* 0x000fe20003f2e200 */
[----:B------:R-:W-:Y:S05]  /*0c20*/  BSSY.RECONVERGENT B0, `(.L_x_15) ;  /* 0x0000015000007945 */ /* 0x000fea0003800200 */
[----:B------:R-:W1:Y:S01]  /*0c30*/  F2F.F64.F32 R10, R10 ;  /* 0x0000000a000a7310 */ /* 0x000e620000201800 */
[----:B0-----:R-:W-:Y:S02]  /*0c40*/  DFMA R16, -R8, R14, 1 ;  /* 0x3ff000000810742b */ /* 0x001fe4000000010e */
[----:B-1----:R-:W-:-:S06]  /*0c50*/  DMUL R26, R10, R12 ;  /* 0x0000000c0a1a7228 */ /* 0x002fcc0000000000 */
[----:B------:R-:W-:-:S08]  /*0c60*/  DFMA R16, R16, R16, R16 ;  /* 0x000000101010722b */ /* 0x000fd00000000010 */
[----:B------:R-:W-:Y:S01]  /*0c70*/  DFMA R16, R14, R16, R14 ;  /* 0x000000100e10722b */ /* 0x000fe2000000000e */
[----:B------:R0:W1:Y:S07]  /*0c80*/  F2F.F32.F64 R26, R26 ;  /* 0x0000001a001a7310 */ /* 0x00006e0000301000 */
[----:B------:R-:W-:-:S08]  /*0c90*/  DFMA R14, -R8, R16, 1 ;  /* 0x3ff00000080e742b */ /* 0x000fd00000000110 */
[----:B------:R-:W-:-:S08]  /*0ca0*/  DFMA R18, R16, R14, R16 ;  /* 0x0000000e1012722b */ /* 0x000fd00000000010 */
[----:B------:R-:W-:-:S08]  /*0cb0*/  DMUL R14, R6, R18 ;  /* 0x00000012060e7228 */ /* 0x000fd00000000000 */
[----:B------:R-:W-:-:S08]  /*0cc0*/  DFMA R16, -R8, R14, R6 ;  /* 0x0000000e0810722b */ /* 0x000fd00000000106 */
[----:B------:R-:W-:-:S10]  /*0cd0*/  DFMA R14, R18, R16, R14 ;  /* 0x00000010120e722b */ /* 0x000fd4000000000e */
[----:B------:R-:W-:-:S05]  /*0ce0*/  FFMA R0, RZ, R9, R15 ;  /* 0x00000009ff007223 */ /* 0x000fca000000000f */
[----:B------:R-:W-:-:S13]  /*0cf0*/  FSETP.GT.AND P0, PT, |R0|, 1.469367938527859385e-39, PT ;  /* 0x001000000000780b */ /* 0x000fda0003f04200 */
[----:B01----:R-:W-:Y:S05]  /*0d00*/  @P0 BRA P1, `(.L_x_16) ;  /* 0x0000000000180947 */ /* 0x003fea0000800000 */
[----:B------:R-:W-:Y:S01]  /*0d10*/  MOV R16, R6 ;  /* 0x0000000600107202 */ /* 0x000fe20000000f00 */
[----:B------:R-:W-:Y:S01]  /*0d20*/  IMAD.MOV.U32 R17, RZ, RZ, R7 ;  /* 0x000000ffff117224 */ /* 0x000fe200078e0007 */
[----:B------:R-:W-:Y:S02]  /*0d30*/  MOV R14, R8 ;  /* 0x00000008000e7202 */ /* 0x000fe40000000f00 */
[----:B------:R-:W-:Y:S02]  /*0d40*/  MOV R15, R9 ;  /* 0x00000009000f7202 */ /* 0x000fe40000000f00 */
[----:B------:R-:W-:-:S07]  /*0d50*/  MOV R0, 0xd70 ;  /* 0x00000d7000007802 */ /* 0x000fce0000000f00 */
[----:B------:R-:W-:Y:S05]  /*0d60*/  CALL.REL.NOINC `($__internal_0_$__cuda_sm20_div_rn_f64_full) ;  /* 0x0000001000a07944 */ /* 0x000fea0003c00000 */
.L_x_16:
[----:B------:R-:W-:Y:S05]  /*0d70*/  BSYNC.RECONVERGENT B0 ;  /* 0x0000000000007941 */ /* 0x000fea0003800200 */
.L_x_15:
[----:B------:R-:W-:Y:S01]  /*0d80*/  DMUL R14, R10, R14 ;  /* 0x0000000e0a0e7228 */ /* 0x000fe20000000000 */
[----:B------:R-:W-:Y:S01]  /*0d90*/  ISETP.NE.AND P0, PT, R3, RZ, PT ;  /* 0x000000ff0300720c */ /* 0x000fe20003f05270 */
[----:B------:R-:W0:Y:S01]  /*0da0*/  LDCU.64 UR4, c[0x0][0x358] ;  /* 0x00006b00ff0477ac */ /* 0x000e220008000a00 */
[----:B------:R-:W-:Y:S02]  /*0db0*/  SHF.R.U32.HI R7, RZ, 0x1f, R26 ;  /* 0x0000001fff077819 */ /* 0x000fe4000001161a */
[----:B------:R-:W-:Y:S01]  /*0dc0*/  ISETP.EQ.OR P0, PT, R2, RZ, !P0 ;  /* 0x000000ff0200720c */ /* 0x000fe20004702670 */
[----:B------:R-:W1:Y:S01]  /*0dd0*/  F2F.F32.F64 R9, R14 ;  /* 0x0000000e00097310 */ /* 0x000e620000301000 */
[----:B------:R-:W-:-:S05]  /*0de0*/  I2FP.F32.U32 R7, R7 ;  /* 0x0000000700077245 */ /* 0x000fca0000201000 */
[----:B------:R-:W-:Y:S01]  /*0df0*/  FADD R11, -R7, 1 ;  /* 0x3f800000070b7421 */ /* 0x000fe20000000100 */
[----:B-1----:R-:W-:-:S04]  /*0e00*/  SHF.R.U32.HI R0, RZ, 0x1f, R9 ;  /* 0x0000001fff007819 */ /* 0x002fc80000011609 */
[----:B------:R-:W-:-:S05]  /*0e10*/  I2FP.F32.U32 R0, R0 ;  /* 0x0000000000007245 */ /* 0x000fca0000201000 */
[----:B------:R-:W-:Y:S01]  /*0e20*/  FADD R6, -R0, 1 ;  /* 0x3f80000000067421 */ /* 0x000fe20000000100 */
[----:B0-----:R-:W-:Y:S06]  /*0e30*/  @P0 BRA `(.L_x_17) ;  /* 0x0000000000900947 */ /* 0x001fec0003800000 */
[----:B------:R-:W0:Y:S01]  /*0e40*/  LDC.64 R2, c[0x0][0x388] ;  /* 0x0000e200ff027b82 */ /* 0x000e220000000a00 */
[----:B------:R-:W1:Y:S01]  /*0e50*/  LDCU UR6, c[0x0][0x394] ;  /* 0x00007280ff0677ac */ /* 0x000e620008000800 */
[C---:B------:R-:W-:Y:S01]  /*0e60*/  VIADD R15, R5.reuse, 0xffffffff ;  /* 0xffffffff050f7836 */ /* 0x040fe20000000000 */
[C---:B------:R-:W-:Y:S02]  /*0e70*/  IADD3 R13, PT, PT, R5.reuse, 0x1, RZ ;  /* 0x00000001050d7810 */ /* 0x040fe40007ffe0ff */
[----:B-1----:R-:W-:Y:S01]  /*0e80*/  IADD3 R19, PT, PT, R5, -UR6, RZ ;  /* 0x8000000605137c10 */ /* 0x002fe2000fffe0ff */
[----:B0-----:R-:W-:-:S04]  /*0e90*/  IMAD.WIDE.U32 R14, R15, 0x4, R2 ;  /* 0x000000040f0e7825 */ /* 0x001fc800078e0002 */
[--C-:B------:R-:W-:Y:S02]  /*0ea0*/  IMAD.WIDE.U32 R16, R5, 0x4, R2.reuse ;  /* 0x0000000405107825 */ /* 0x100fe400078e0002 */
[----:B------:R-:W2:Y:S02]  /*0eb0*/  LDG.E R15, desc[UR4][R14.64] ;  /* 0x000000040e0f7981 */ /* 0x000ea4000c1e1900 */
[--C-:B------:R-:W-:Y:S02]  /*0ec0*/  IMAD.WIDE.U32 R18, R19, 0x4, R2.reuse ;  /* 0x0000000413127825 */ /* 0x100fe400078e0002 */
[----:B------:R0:W2:Y:S02]  /*0ed0*/  LDG.E R8, desc[UR4][R16.64] ;  /* 0x0000000410087981 */ /* 0x0000a4000c1e1900 */
[----:B------:R-:W-:Y:S02]  /*0ee0*/  IMAD.WIDE.U32 R12, R13, 0x4, R2 ;  /* 0x000000040d0c7825 */ /* 0x000fe400078e0002 */
[----:B------:R-:W3:Y:S02]  /*0ef0*/  LDG.E R19, desc[UR4][R18.64] ;  /* 0x0000000412137981 */ /* 0x000ee4000c1e1900 */
[----:B------:R-:W-:-:S02]  /*0f00*/  VIADD R21, R5, UR6 ;  /* 0x0000000605157c36 */ /* 0x000fc40008000000 */
[----:B------:R-:W4:Y:S02]  /*0f10*/  LDG.E R13, desc[UR4][R12.64] ;  /* 0x000000040c0d7981 */ /* 0x000f24000c1e1900 */
[----:B------:R-:W-:Y:S02]  /*0f20*/  IMAD.WIDE.U32 R20, R21, 0x4, R2 ;  /* 0x0000000415147825 */ /* 0x000fe400078e0002 */
[----:B------:R-:W1:Y:S04]  /*0f30*/  LDC.64 R2, c[0x0][0x380] ;  /* 0x0000e000ff027b82 */ /* 0x000e680000000a00 */
[----:B------:R-:W5:Y:S01]  /*0f40*/  LDG.E R21, desc[UR4][R20.64] ;  /* 0x0000000414157981 */ /* 0x000f62000c1e1900 */
[C---:B------:R-:W-:Y:S01]  /*0f50*/  FMUL R11, R26.reuse, R11 ;  /* 0x0000000b1a0b7220 */ /* 0x040fe20000400000 */
[C---:B0-----:R-:W-:Y:S01]  /*0f60*/  FMUL R17, R9.reuse, R6 ;  /* 0x0000000609117220 */ /* 0x041fe20000400000 */
[----:B------:R-:W-:Y:S01]  /*0f70*/  FMUL R7, R26, R7 ;  /* 0x000000071a077220 */ /* 0x000fe20000400000 */
[----:B------:R-:W-:Y:S01]  /*0f80*/  FMUL R9, R9, R0 ;  /* 0x0000000009097220 */ /* 0x000fe20000400000 */
[-C--:B------:R-:W-:Y:S01]  /*0f90*/  FMUL R11, R11, R4.reuse ;  /* 0x000000040b0b7220 */ /* 0x080fe20000400000 */
[-C--:B------:R-:W-:Y:S01]  /*0fa0*/  FMUL R6, R17, R4.reuse ;  /* 0x0000000411067220 */ /* 0x080fe20000400000 */
[-C--:B------:R-:W-:Y:S01]  /*0fb0*/  FMUL R7, R7, R4.reuse ;  /* 0x0000000407077220 */ /* 0x080fe20000400000 */
[----:B------:R-:W-:Y:S01]  /*0fc0*/  FMUL R9, R9, R4 ;  /* 0x0000000409097220 */ /* 0x000fe20000400000 */
[----:B-1----:R-:W-:-:S04]  /*0fd0*/  IMAD.WIDE.U32 R2, R5, 0x4, R2 ;  /* 0x0000000405027825 */ /* 0x002fc800078e0002 */
[----:B--2---:R-:W-:-:S04]  /*0fe0*/  FADD R15, R8, -R15 ;  /* 0x8000000f080f7221 */ /* 0x004fc80000000000 */
[----:B------:R-:W-:Y:S01]  /*0ff0*/  FFMA R11, -R11, R15, R8 ;  /* 0x0000000f0b0b7223 */ /* 0x000fe20000000108 */
[C---:B---3--:R-:W-:Y:S01]  /*1000*/  FADD R19, R8.reuse, -R19 ;  /* 0x8000001308137221 */ /* 0x048fe20000000000 */
[----:B----4-:R-:W-:-:S03]  /*1010*/  FADD R13, -R8, R13 ;  /* 0x0000000d080d7221 */ /* 0x010fc60000000100 */
[----:B------:R-:W-:-:S04]  /*1020*/  FFMA R6, -R6, R19, R11 ;  /* 0x0000001306067223 */ /* 0x000fc8000000010b */
[----:B------:R-:W-:Y:S01]  /*1030*/  FFMA R6, -R7, R13, R6 ;  /* 0x0000000d07067223 */ /* 0x000fe20000000106 */
[----:B-----5:R-:W-:-:S04]  /*1040*/  FADD R21, -R8, R21 ;  /* 0x0000001508157221 */ /* 0x020fc80000000100 */
[----:B------:R-:W-:-:S05]  /*1050*/  FFMA R9, -R9, R21, R6 ;  /* 0x0000001509097223 */ /* 0x000fca0000000106 */
[----:B------:R-:W-:Y:S01]  /*1060*/  STG.E desc[UR4][R2.64], R9 ;  /* 0x0000000902007986 */ /* 0x000fe2000c101904 */
[----:B------:R-:W-:Y:S05]  /*1070*/  EXIT ;  /* 0x000000000000794d */ /* 0x000fea0003800000 */
.L_x_17:
[----:B------:R-:W0:Y:S02]  /*1080*/  LDC R8, c[0x0][0x394] ;  /* 0x0000e500ff087b82 */ /* 0x000e240000000800 */
[----:B0-----:R-:W-:Y:S02]  /*1090*/  ISETP.NE.AND P0, PT, R2, R8, PT ;  /* 0x000000080200720c */ /* 0x001fe40003f05270 */
[----:B------:R-:W-:Y:S02]  /*10a0*/  IADD3 R19, PT, PT, R8, -0x2, RZ ;  /* 0xfffffffe08137810 */ /* 0x000fe40007ffe0ff */
[----:B------:R-:W-:-:S04]  /*10b0*/  ISETP.EQ.OR P0, PT, R2, RZ, !P0 ;  /* 0x000000ff0200720c */ /* 0x000fc80004702670 */
[----:B------:R-:W-:-:S13]  /*10c0*/  ISETP.NE.OR P1, PT, R3, RZ, P0 ;  /* 0x000000ff0300720c */ /* 0x000fda0000725670 */
[----:B------:R-:W-:Y:S05]  /*10d0*/  @P1 BRA `(.L_x_18) ;  /* 0x0000000000701947 */ /* 0x000fea0003800000 */
[----:B------:R-:W0:Y:S01]  /*10e0*/  LDC.64 R2, c[0x0][0x388] ;  /* 0x0000e200ff027b82 */ /* 0x000e220000000a00 */
[----:B------:R-:W-:-:S05]  /*10f0*/  IADD3 R15, PT, PT, R5, -0x1, RZ ;  /* 0xffffffff050f7810 */ /* 0x000fca0007ffe0ff */
[----:B0-----:R-:W-:-:S04]  /*1100*/  IMAD.WIDE.U32 R16, R15, 0x4, R2 ;  /* 0x000000040f107825 */ /* 0x001fc800078e0002 */
[----:B------:R-:W-:Y:S02]  /*1110*/  IMAD.WIDE.U32 R12, R5, 0x4, R2 ;  /* 0x00000004050c7825 */ /* 0x000fe400078e0002 */
[----:B------:R-:W2:Y:S02]  /*1120*/  LDG.E R17, desc[UR4][R16.64] ;  /* 0x0000000410117981 */ /* 0x000ea4000c1e1900 */
[----:B------:R-:W-:Y:S02]  /*1130*/  IMAD R15, R19, R8, R15 ;  /* 0x00000008130f7224 */ /* 0x000fe400078e020f */
[----:B------:R-:W-:Y:S01]  /*1140*/  VIADD R19, R5, 0x1 ;  /* 0x0000000105137836 */ /* 0x000fe20000000000 */
[----:B------:R-:W2:Y:S01]  /*1150*/  LDG.E R12, desc[UR4][R12.64] ;  /* 0x000000040c0c7981 */ /* 0x000ea2000c1e1900 */
[----:B------:R-:W-:-:S04]  /*1160*/  IMAD.WIDE.U32 R14, R15, 0x4, R2 ;  /* 0x000000040f0e7825 */ /* 0x000fc800078e0002 */
[----:B------:R-:W-:Y:S02]  /*1170*/  IMAD.WIDE.U32 R18, R19, 0x4, R2 ;  /* 0x0000000413127825 */ /* 0x000fe400078e0002 */
[----:B------:R-:W3:Y:S01]  /*1180*/  LDG.E R15, desc[UR4][R14.64] ;  /* 0x000000040e0f7981 */ /* 0x000ee2000c1e1900 */
[----:B------:R-:W0:Y:S03]  /*1190*/  LDC.64 R2, c[0x0][0x380] ;  /* 0x0000e000ff027b82 */ /* 0x000e260000000a00 */
[----:B------:R-:W4:Y:S01]  /*11a0*/  LDG.E R19, desc[UR4][R18.64] ;  /* 0x0000000412137981 */ /* 0x000f22000c1e1900 */
[----:B------:R-:W-:Y:S01]  /*11b0*/  FMUL R11, R26, R11 ;  /* 0x0000000b1a0b7220 */ /* 0x000fe20000400000 */
[----:B------:R-:W-:-:S03]  /*11c0*/  FMUL R9, R9, R6 ;  /* 0x0000000609097220 */ /* 0x000fc60000400000 */
[-C--:B------:R-:W-:Y:S01]  /*11d0*/  FMUL R21, R11, R4.reuse ;  /* 0x000000040b157220 */ /* 0x080fe20000400000 */
[----:B------:R-:W-:Y:S01]  /*11e0*/  FMUL R7, R26, R7 ;  /* 0x000000071a077220 */ /* 0x000fe20000400000 */
[----:B------:R-:W-:-:S03]  /*11f0*/  FMUL R6, R9, R4 ;  /* 0x0000000409067220 */ /* 0x000fc60000400000 */
[----:B------:R-:W-:Y:S01]  /*1200*/  FMUL R7, R7, R4 ;  /* 0x0000000407077220 */ /* 0x000fe20000400000 */
[----:B0-----:R-:W-:-:S04]  /*1210*/  IMAD.WIDE.U32 R2, R5, 0x4, R2 ;  /* 0x0000000405027825 */ /* 0x001fc800078e0002 */
[----:B--2---:R-:W-:-:S04]  /*1220*/  FADD R11, R12, -R17 ;  /* 0x800000110c0b7221 */ /* 0x004fc80000000000 */
[----:B------:R-:W-:Y:S01]  /*1230*/  FFMA R11, -R21, R11, R12 ;  /* 0x0000000b150b7223 */ /* 0x000fe2000000010c */
[----:B---3--:R-:W-:-:S04]  /*1240*/  FADD R0, R12, -R15 ;  /* 0x8000000f0c007221 */ /* 0x008fc80000000000 */
[----:B------:R-:W-:Y:S01]  /*1250*/  FFMA R0, -R6, R0, R11 ;  /* 0x0000000006007223 */ /* 0x000fe2000000010b */
[----:B----4-:R-:W-:-:S04]  /*1260*/  FADD R19, -R12, R19 ;  /* 0x000000130c137221 */ /* 0x010fc80000000100 */
[----:B------:R-:W-:-:S05]  /*1270*/  FFMA R19, -R7, R19, R0 ;  /* 0x0000001307137223 */ /* 0x000fca0000000100 */
[----:B------:R-:W-:Y:S01]  /*1280*/  STG.E desc[UR4][R2.64], R19 ;  /* 0x0000001302007986 */ /* 0x000fe2000c101904 */
[----:B------:R-:W-:Y:S05]  /*1290*/  EXIT ;  /* 0x000000000000794d */ /* 0x000fea0003800000 */
.L_x_18:
[----:B------:R-:W-:-:S04]  /*12a0*/  ISETP.NE.AND P1, PT, R3, R8, PT ;  /* 0x000000080300720c */ /* 0x000fc80003f25270 */
[----:B------:R-:W-:-:S04]  /*12b0*/  ISETP.EQ.OR P1, PT, R3, RZ, !P1 ;  /* 0x000000ff0300720c */ /* 0x000fc80004f22670 */
[----:B------:R-:W-:-:S13]  /*12c0*/  ISETP.NE.OR P1, PT, R2, RZ, P1 ;  /* 0x000000ff0200720c */ /* 0x000fda0000f25670 */
[----:B------:R-:W-:Y:S05]  /*12d0*/  @P1 BRA `(.L_x_19) ;  /* 0x0000000000701947 */ /* 0x000fea0003800000 */
[----:B------:R-:W0:Y:S01]  /*12e0*/  LDC.64 R2, c[0x0][0x388] ;  /* 0x0000e200ff027b82 */ /* 0x000e220000000a00 */
[C---:B------:R-:W-:Y:S02]  /*12f0*/  IADD3 R13, PT, PT, R5.reuse, -0x2, R8 ;  /* 0xfffffffe050d7810 */ /* 0x040fe40007ffe008 */
[C---:B------:R-:W-:Y:S02]  /*1300*/  IADD3 R17, PT, PT, R5.reuse, -R8, RZ ;  /* 0x8000000805117210 */ /* 0x040fe40007ffe0ff */
[----:B------:R-:W-:Y:S01]  /*1310*/  IADD3 R19, PT, PT, R5, 0x1, RZ ;  /* 0x0000000105137810 */ /* 0x000fe20007ffe0ff */
[----:B0-----:R-:W-:-:S04]  /*1320*/  IMAD.WIDE.U32 R12, R13, 0x4, R2 ;  /* 0x000000040d0c7825 */ /* 0x001fc800078e0002 */
[--C-:B------:R-:W-:Y:S02]  /*1330*/  IMAD.WIDE.U32 R14, R5, 0x4, R2.reuse ;  /* 0x00000004050e7825 */ /* 0x100fe400078e0002 */
[----:B------:R-:W2:Y:S02]  /*1340*/  LDG.E R13, desc[UR4][R12.64] ;  /* 0x000000040c0d7981 */ /* 0x000ea4000c1e1900 */
[--C-:B------:R-:W-:Y:S02]  /*1350*/  IMAD.WIDE.U32 R16, R17, 0x4, R2.reuse ;  /* 0x0000000411107825 */ /* 0x100fe400078e0002 */
[----:B------:R-:W2:Y:S02]  /*1360*/  LDG.E R0, desc[UR4][R14.64] ;  /* 0x000000040e007981 */ /* 0x000ea4000c1e1900 */
[----:B------:R-:W-:Y:S02]  /*1370*/  IMAD.WIDE.U32 R18, R19, 0x4, R2 ;  /* 0x0000000413127825 */ /* 0x000fe400078e0002 */
[----:B------:R-:W3:Y:S01]  /*1380*/  LDG.E R17, desc[UR4][R16.64] ;  /* 0x0000000410117981 */ /* 0x000ee2000c1e1900 */
[----:B------:R-:W0:Y:S03]  /*1390*/  LDC.64 R2, c[0x0][0x380] ;  /* 0x0000e000ff027b82 */ /* 0x000e260000000a00 */
[----:B------:R-:W4:Y:S01]  /*13a0*/  LDG.E R19, desc[UR4][R18.64] ;  /* 0x0000000412137981 */ /* 0x000f22000c1e1900 */
[C---:B------:R-:W-:Y:S01]  /*13b0*/  FMUL R11, R26.reuse, R11 ;  /* 0x0000000b1a0b7220 */ /* 0x040fe20000400000 */
[----:B------:R-:W-:Y:S01]  /*13c0*/  FMUL R9, R9, R6 ;  /* 0x0000000609097220 */ /* 0x000fe20000400000 */
[----:B------:R-:W-:-:S02]  /*13d0*/  FMUL R7, R26, R7 ;  /* 0x000000071a077220 */ /* 0x000fc40000400000 */
[-C--:B------:R-:W-:Y:S01]  /*13e0*/  FMUL R21, R11, R4.reuse ;  /* 0x000000040b157220 */ /* 0x080fe20000400000 */
[-C--:B------:R-:W-:Y:S01]  /*13f0*/  FMUL R8, R9, R4.reuse ;  /* 0x0000000409087220 */ /* 0x080fe20000400000 */
[----:B------:R-:W-:Y:S01]  /*1400*/  FMUL R7, R7, R4 ;  /* 0x0000000407077220 */ /* 0x000fe20000400000 */
[----:B0-----:R-:W-:-:S04]  /*1410*/  IMAD.WIDE.U32 R2, R5, 0x4, R2 ;  /* 0x0000000405027825 */ /* 0x001fc800078e0002 */
[----:B--2---:R-:W-:-:S04]  /*1420*/  FADD R11, R0, -R13 ;  /* 0x8000000d000b7221 */ /* 0x004fc80000000000 */
[----:B------:R-:W-:Y:S01]  /*1430*/  FFMA R11, -R21, R11, R0 ;  /* 0x0000000b150b7223 */ /* 0x000fe20000000100 */
[C---:B---3--:R-:W-:Y:S01]  /*1440*/  FADD R6, R0.reuse, -R17 ;  /* 0x8000001100067221 */ /* 0x048fe20000000000 */
[----:B----4-:R-:W-:-:S03]  /*1450*/  FADD R19, -R0, R19 ;  /* 0x0000001300137221 */ /* 0x010fc60000000100 */
[----:B------:R-:W-:-:S04]  /*1460*/  FFMA R6, -R8, R6, R11 ;  /* 0x0000000608067223 */ /* 0x000fc8000000010b */
[----:B------:R-:W-:-:S05]  /*1470*/  FFMA R19, -R7, R19, R6 ;  /* 0x0000001307137223 */ /* 0x000fca0000000106 */
[----:B------:R-:W-:Y:S01]  /*1480*/  STG.E desc[UR4][R2.64], R19 ;  /* 0x0000001302007986 */ /* 0x000fe2000c101904 */
[----:B------:R-:W-:Y:S05]  /*1490*/  EXIT ;  /* 0x000000000000794d */ /* 0x000fea0003800000 */
.L_x_19:
[----:B------:R-:W-:-:S13]  /*14a0*/  ISETP.NE.OR P0, PT, R3, R8, P0 ;  /* 0x000000080300720c */ /* 0x000fda0000705670 */
[----:B------:R-:W-:Y:S05]  /*14b0*/  @P0 BRA `(.L_x_20) ;  /* 0x00000000008c0947 */ /* 0x000fea0003800000 */
[----:B------:R-:W0:Y:S01]  /*14c0*/  LDC.64 R12, c[0x0][0x388] ;  /* 0x0000e200ff0c7b82 */ /* 0x000e220000000a00 */
[C---:B------:R-:W-:Y:S01]  /*14d0*/  VIADD R19, R5.reuse, 0xffffffff ;  /* 0xffffffff05137836 */ /* 0x040fe20000000000 */
[C---:B------:R-:W-:Y:S02]  /*14e0*/  IADD3 R15, PT, PT, R5.reuse, -R8, RZ ;  /* 0x80000008050f7210 */ /* 0x040fe40007ffe0ff */
[----:B------:R-:W-:Y:S01]  /*14f0*/  IADD3 R17, PT, PT, R5, 0x1, RZ ;  /* 0x0000000105117810 */ /* 0x000fe20007ffe0ff */
[----:B------:R-:W-:Y:S02]  /*1500*/  IMAD.IADD R3, R2, 0x1, R8 ;  /* 0x0000000102037824 */ /* 0x000fe400078e0208 */
[----:B0-----:R-:W-:-:S04]  /*1510*/  IMAD.WIDE.U32 R18, R19, 0x4, R12 ;  /* 0x0000000413127825 */ /* 0x001fc800078e000c */
[--C-:B------:R-:W-:Y:S02]  /*1520*/  IMAD.WIDE.U32 R20, R5, 0x4, R12.reuse ;  /* 0x0000000405147825 */ /* 0x100fe400078e000c */
[----:B------:R-:W2:Y:S02]  /*1530*/  LDG.E R19, desc[UR4][R18.64] ;  /* 0x0000000412137981 */ /* 0x000ea4000c1e1900 */
[--C-:B------:R-:W-:Y:S02]  /*1540*/  IMAD.WIDE.U32 R14, R15, 0x4, R12.reuse ;  /* 0x000000040f0e7825 */ /* 0x100fe400078e000c */
[----:B------:R0:W2:Y:S02]  /*1550*/  LDG.E R10, desc[UR4][R20.64] ;  /* 0x00000004140a7981 */ /* 0x0000a4000c1e1900 */
[--C-:B------:R-:W-:Y:S02]  /*1560*/  IMAD.WIDE.U32 R16, R17, 0x4, R12.reuse ;  /* 0x0000000411107825 */ /* 0x100fe400078e000c */
[----:B------:R-:W3:Y:S02]  /*1570*/  LDG.E R15, desc[UR4][R14.64] ;  /* 0x000000040e0f7981 */ /* 0x000ee4000c1e1900 */
[----:B------:R-:W-:-:S02]  /*1580*/  IMAD.WIDE.U32 R12, R3, 0x4, R12 ;  /* 0x00000004030c7825 */ /* 0x000fc400078e000c */
[----:B------:R-:W4:Y:S01]  /*1590*/  LDG.E R17, desc[UR4][R16.64] ;  /* 0x0000000410117981 */ /* 0x000f22000c1e1900 */
[----:B------:R-:W1:Y:S03]  /*15a0*/  LDC.64 R2, c[0x0][0x380] ;  /* 0x0000e000ff027b82 */ /* 0x000e660000000a00 */
        /* <DEDUP_REMOVED lines=14> */
[----:B------:R-:W-:Y:S01]  /*1690*/  FFMA R6, -R8, R6, R19 ;  /* 0x0000000608067223 */ /* 0x000fe20000000113 */
[----:B-----5:R-:W-:-:S03]  /*16a0*/  FADD R13, -R10, R13 ;  /* 0x0000000d0a0d7221 */ /* 0x020fc60000000100 */
[----:B------:R-:W-:-:S04]  /*16b0*/  FFMA R6, -R7, R17, R6 ;  /* 0x0000001107067223 */ /* 0x000fc80000000106 */
[----:B------:R-:W-:-:S05]  /*16c0*/  FFMA R13, -R9, R13, R6 ;  /* 0x0000000d090d7223 */ /* 0x000fca0000000106 */
[----:B------:R-:W-:Y:S01]  /*16d0*/  STG.E desc[UR4][R2.64], R13 ;  /* 0x0000000d02007986 */ /* 0x000fe2000c101904 */
[----:B------:R-:W-:Y:S05]  /*16e0*/  EXIT ;  /* 0x000000000000794d */ /* 0x000fea0003800000 */
.L_x_20:
[----:B------:R-:W-:-:S13]  /*16f0*/  LOP3.LUT P0, RZ, R2, R3, RZ, 0xfc, !PT ;  /* 0x0000000302ff7212 */ /* 0x000fda000780fcff */
[----:B------:R-:W-:Y:S05]  /*1700*/  @P0 BRA `(.L_x_21) ;  /* 0x0000000000840947 */ /* 0x000fea0003800000 */
[----:B------:R-:W0:Y:S01]  /*1710*/  LDC.64 R12, c[0x0][0x388] ;  /* 0x0000e200ff0c7b82 */ /* 0x000e220000000a00 */
[-C--:B------:R-:W-:Y:S01]  /*1720*/  IADD3 R21, PT, PT, R5, R8.reuse, RZ ;  /* 0x0000000805157210 */ /* 0x080fe20007ffe0ff */
[----:B------:R-:W-:-:S03]  /*1730*/  IMAD R17, R19, R8, RZ ;  /* 0x0000000813117224 */ /* 0x000fc600078e02ff */
[----:B------:R-:W-:-:S05]  /*1740*/  IADD3 R15, PT, PT, R21, -0x2, RZ ;  /* 0xfffffffe150f7810 */ /* 0x000fca0007ffe0ff */
[----:B0-----:R-:W-:-:S04]  /*1750*/  IMAD.WIDE.U32 R14, R15, 0x4, R12 ;  /* 0x000000040f0e7825 */ /* 0x001fc800078e000c */
[--C-:B------:R-:W-:Y:S02]  /*1760*/  IMAD.WIDE.U32 R2, R5, 0x4, R12.reuse ;  /* 0x0000000405027825 */ /* 0x100fe400078e000c */
[----:B------:R0:W2:Y:S02]  /*1770*/  LDG.E R15, desc[UR4][R14.64] ;  /* 0x000000040e0f7981 */ /* 0x0000a4000c1e1900 */
[--C-:B------:R-:W-:Y:S02]  /*1780*/  IMAD.WIDE R16, R17, 0x4, R12.reuse ;  /* 0x0000000411107825 */ /* 0x100fe400078e020c */
[----:B------:R-:W2:Y:S02]  /*1790*/  LDG.E R8, desc[UR4][R2.64] ;  /* 0x0000000402087981 */ /* 0x000ea4000c1e1900 */
[----:B------:R-:W-:Y:S02]  /*17a0*/  IMAD.WIDE.U32 R12, R21, 0x4, R12 ;  /* 0x00000004150c7825 */ /* 0x000fe400078e000c */
[----:B------:R-:W3:Y:S04]  /*17b0*/  LDG.E R17, desc[UR4][R16.64] ;  /* 0x0000000410117981 */ /* 0x000ee8000c1e1900 */
[----:B------:R-:W4:Y:S04]  /*17c0*/  LDG.E R21, desc[UR4][R2.64+0x4] ;  /* 0x0000040402157981 */ /* 0x000f28000c1e1900 */
[----:B------:R-:W5:Y:S01]  /*17d0*/  LDG.E R13, desc[UR4][R12.64] ;  /* 0x000000040c0d7981 */ /* 0x000f62000c1e1900 */
[----:B------:R-:W-:-:S02]  /*17e0*/  FMUL R19, R26, R11 ;  /* 0x0000000b1a137220 */ /* 0x000fc40000400000 */
[----:B------:R-:W1:Y:S01]  /*17f0*/  LDC.64 R10, c[0x0][0x380] ;  /* 0x0000e000ff0a7b82 */ /* 0x000e620000000a00 */
[----:B------:R-:W-:Y:S01]  /*1800*/  FMUL R25, R9, R6 ;  /* 0x0000000609197220 */ /* 0x000fe20000400000 */
[-C--:B------:R-:W-:Y:S01]  /*1810*/  FMUL R23, R19, R4.reuse ;  /* 0x0000000413177220 */ /* 0x080fe20000400000 */
[----:B------:R-:W-:Y:S02]  /*1820*/  FMUL R7, R26, R7 ;  /* 0x000000071a077220 */ /* 0x000fe40000400000 */
[----:B0-----:R-:W-:Y:S01]  /*1830*/  FMUL R14, R25, R4 ;  /* 0x00000004190e7220 */ /* 0x001fe20000400000 */
[----:B------:R-:W-:Y:S01]  /*1840*/  FMUL R9, R9, R0 ;  /* 0x0000000009097220 */ /* 0x000fe20000400000 */
[----:B------:R-:W-:-:S03]  /*1850*/  FMUL R7, R7, R4 ;  /* 0x0000000407077220 */ /* 0x000fc60000400000 */
        /* <DEDUP_REMOVED lines=12> */
.L_x_21:
[----:B------:R-:W-:-:S04]  /*1920*/  ISETP.NE.AND P0, PT, R3, R8, PT ;  /* 0x000000080300720c */ /* 0x000fc80003f05270 */
[----:B------:R-:W-:-:S13]  /*1930*/  ISETP.NE.OR P1, PT, R2, R8, P0 ;  /* 0x000000080200720c */ /* 0x000fda0000725670 */
[----:B------:R-:W-:Y:S05]  /*1940*/  @P1 BRA `(.L_x_22) ;  /* 0x00000000008c1947 */ /* 0x000fea0003800000 */
[----:B------:R-:W0:Y:S01]  /*1950*/  LDC.64 R12, c[0x0][0x388] ;  /* 0x0000e200ff0c7b82 */ /* 0x000e220000000a00 */
[----:B------:R-:W-:Y:S01]  /*1960*/  IADD3 R19, PT, PT, R8, -0x1, RZ ;  /* 0xffffffff08137810 */ /* 0x000fe20007ffe0ff */
[----:B------:R-:W-:-:S04]  /*1970*/  VIADD R17, R5, 0xffffffff ;  /* 0xffffffff05117836 */ /* 0x000fc80000000000 */
[-C--:B------:R-:W-:Y:S02]  /*1980*/  IMAD R19, R19, R8.reuse, RZ ;  /* 0x0000000813137224 */ /* 0x080fe400078e02ff */
[----:B------:R-:W1:Y:S01]  /*1990*/  LDC.64 R2, c[0x0][0x388] ;  /* 0x0000e200ff027b82 */ /* 0x000e620000000a00 */
[----:B------:R-:W-:Y:S01]  /*19a0*/  IADD3 R21, PT, PT, R5, R8, RZ ;  /* 0x0000000805157210 */ /* 0x000fe20007ffe0ff */
[----:B0-----:R-:W-:-:S04]  /*19b0*/  IMAD.WIDE.U32 R16, R17, 0x4, R12 ;  /* 0x0000000411107825 */ /* 0x001fc800078e000c */
[--C-:B------:R-:W-:Y:S02]  /*19c0*/  IMAD.WIDE.U32 R14, R5, 0x4, R12.reuse ;  /* 0x00000004050e7825 */ /* 0x100fe400078e000c */
[----:B------:R-:W2:Y:S02]  /*19d0*/  LDG.E R17, desc[UR4][R16.64] ;  /* 0x0000000410117981 */ /* 0x000ea4000c1e1900 */
[--C-:B------:R-:W-:Y:S02]  /*19e0*/  IMAD.WIDE R18, R19, 0x4, R12.reuse ;  /* 0x0000000413127825 */ /* 0x100fe400078e020c */
[----:B------:R0:W2:Y:S02]  /*19f0*/  LDG.E R14, desc[UR4][R14.64] ;  /* 0x000000040e0e7981 */ /* 0x0000a4000c1e1900 */
[----:B------:R-:W-:Y:S02]  /*1a00*/  IMAD.WIDE.U32 R12, R21, 0x4, R12 ;  /* 0x00000004150c7825 */ /* 0x000fe400078e000c */
[----:B------:R-:W3:Y:S04]  /*1a10*/  LDG.E R19, desc[UR4][R18.64+-0x4] ;  /* 0xfffffc0412137981 */ /* 0x000ee8000c1e1900 */
[----:B-1----:R-:W4:Y:S04]  /*1a20*/  LDG.E R3, desc[UR4][R2.64+0x4] ;  /* 0x0000040402037981 */ /* 0x002f28000c1e1900 */
[----:B------:R-:W5:Y:S01]  /*1a30*/  LDG.E R13, desc[UR4][R12.64] ;  /* 0x000000040c0d7981 */ /* 0x000f62000c1e1900 */
[C---:B------:R-:W-:Y:S01]  /*1a40*/  FMUL R21, R26.reuse, R11 ;  /* 0x0000000b1a157220 */ /* 0x040fe20000400000 */
[----:B0-----:R-:W-:Y:S01]  /*1a50*/  FMUL R15, R9, R6 ;  /* 0x00000006090f7220 */ /* 0x001fe20000400000 */
[----:B------:R-:W0:Y:S01]  /*1a60*/  LDC.64 R10, c[0x0][0x380] ;  /* 0x0000e000ff0a7b82 */ /* 0x000e220000000a00 */
[----:B------:R-:W-:Y:S01]  /*1a70*/  FMUL R7, R26, R7 ;  /* 0x000000071a077220 */ /* 0x000fe20000400000 */
[-C--:B------:R-:W-:Y:S01]  /*1a80*/  FMUL R21, R21, R4.reuse ;  /* 0x0000000415157220 */ /* 0x080fe20000400000 */
[----:B------:R-:W-:Y:S01]  /*1a90*/  FMUL R8, R15, R4 ;  /* 0x000000040f087220 */ /* 0x000fe20000400000 */
[----:B------:R-:W-:Y:S01]  /*1aa0*/  FMUL R9, R9, R0 ;  /* 0x0000000009097220 */ /* 0x000fe20000400000 */
[----:B------:R-:W-:-:S03]  /*1ab0*/  FMUL R7, R7, R4 ;  /* 0x0000000407077220 */ /* 0x000fc60000400000 */
[----:B------:R-:W-:Y:S01]  /*1ac0*/  FMUL R4, R9, R4 ;  /* 0x0000000409047220 */ /* 0x000fe20000400000 */
[----:B0-----:R-:W-:-:S04]  /*1ad0*/  IMAD.WIDE.U32 R10, R5, 0x4, R10 ;  /* 0x00000004050a7825 */ /* 0x001fc800078e000a */
        /* <DEDUP_REMOVED lines=10> */
.L_x_22:
[----:B------:R-:W-:-:S13]  /*1b80*/  ISETP.NE.OR P0, PT, R2, RZ, P0 ;  /* 0x000000ff0200720c */ /* 0x000fda0000705670 */
[----:B------:R-:W-:Y:S05]  /*1b90*/  @P0 BRA `(.L_x_23) ;  /* 0x0000000000880947 */ /* 0x000fea0003800000 */
[----:B------:R-:W0:Y:S01]  /*1ba0*/  LDC.64 R2, c[0x0][0x388] ;  /* 0x0000e200ff027b82 */ /* 0x000e220000000a00 */
[----:B------:R-:W-:Y:S02]  /*1bb0*/  IMAD R15, R8, R8, RZ ;  /* 0x00000008080f7224 */ /* 0x000fe400078e02ff */
[C---:B------:R-:W-:Y:S01]  /*1bc0*/  IMAD.IADD R21, R5.reuse, 0x1, -R8 ;  /* 0x0000000105157824 */ /* 0x040fe200078e0a08 */
[----:B------:R-:W-:Y:S01]  /*1bd0*/  IADD3 R13, PT, PT, R5, 0x1, RZ ;  /* 0x00000001050d7810 */ /* 0x000fe20007ffe0ff */
        /* <DEDUP_REMOVED lines=20> */
[----:B--2---:R-:W-:-:S04]  /*1d20*/  FADD R15, -R10, R15 ;  /* 0x0000000f0a0f7221 */ /* 0x004fc80000000100 */
        /* <DEDUP_REMOVED lines=9> */
.L_x_23:
[----:B------:R-:W0:Y:S01]  /*1dc0*/  LDC.64 R12, c[0x0][0x388] ;  /* 0x0000e200ff0c7b82 */ /* 0x000e220000000a00 */
[C---:B------:R-:W-:Y:S01]  /*1dd0*/  IADD3 R17, PT, PT, R5.reuse, -0x1, RZ ;  /* 0xffffffff05117810 */ /* 0x040fe20007ffe0ff */
[----:B------:R-:W-:-:S05]  /*1de0*/  IMAD.IADD R3, R5, 0x1, -R8 ;  /* 0x0000000105037824 */ /* 0x000fca00078e0a08 */
[----:B------:R-:W-:Y:S01]  /*1df0*/  IADD3 R21, PT, PT, R3, 0x2, RZ ;  /* 0x0000000203157810 */ /* 0x000fe20007ffe0ff */
[----:B0-----:R-:W-:-:S04]  /*1e00*/  IMAD.WIDE.U32 R16, R17, 0x4, R12 ;  /* 0x0000000411107825 */ /* 0x001fc800078e000c */
[--C-:B------:R-:W-:Y:S02]  /*1e10*/  IMAD.WIDE.U32 R14, R5, 0x4, R12.reuse ;  /* 0x00000004050e7825 */ /* 0x100fe400078e000c */
[----:B------:R-:W2:Y:S02]  /*1e20*/  LDG.E R17, desc[UR4][R16.64] ;  /* 0x0000000410117981 */ /* 0x000ea4000c1e1900 */
[--C-:B------:R-:W-:Y:S01]  /*1e30*/  IMAD.WIDE.U32 R18, R3, 0x4, R12.reuse ;  /* 0x0000000403127825 */ /* 0x100fe200078e000c */
[----:B------:R-:W-:Y:S01]  /*1e40*/  IADD3 R3, PT, PT, R2, R8, RZ ;  /* 0x0000000802037210 */ /* 0x000fe20007ffe0ff */
[----:B------:R0:W2:Y:S02]  /*1e50*/  LDG.E R10, desc[UR4][R14.64] ;  /* 0x000000040e0a7981 */ /* 0x0000a4000c1e1900 */
[--C-:B------:R-:W-:Y:S02]  /*1e60*/  IMAD.WIDE.U32 R20, R21, 0x4, R12.reuse ;  /* 0x0000000415147825 */ /* 0x100fe400078e000c */
[----:B------:R-:W3:Y:S02]  /*1e70*/  LDG.E R19, desc[UR4][R18.64] ;  /* 0x0000000412137981 */ /* 0x000ee4000c1e1900 */
[----:B------:R-:W-:-:S02]  /*1e80*/  IMAD.WIDE.U32 R12, R3, 0x4, R12 ;  /* 0x00000004030c7825 */ /* 0x000fc400078e000c */
[----:B------:R-:W4:Y:S01]  /*1e90*/  LDG.E R21, desc[UR4][R20.64] ;  /* 0x0000000414157981 */ /* 0x000f22000c1e1900 */
[----:B------:R-:W1:Y:S03]  /*1ea0*/  LDC.64 R2, c[0x0][0x380] ;  /* 0x0000e000ff027b82 */ /* 0x000e660000000a00 */
[----:B------:R-:W5:Y:S01]  /*1eb0*/  LDG.E R13, desc[UR4][R12.64] ;  /* 0x000000040c0d7981 */ /* 0x000f62000c1e1900 */
[----:B------:R-:W-:Y:S01]  /*1ec0*/  FMUL R11, R26, R11 ;  /* 0x0000000b1a0b7220 */ /* 0x000fe20000400000 */
[C---:B0-----:R-:W-:Y:S01]  /*1ed0*/  FMUL R15, R9.reuse, R6 ;  /* 0x00000006090f7220 */ /* 0x041fe20000400000 */
[C---:B------:R-:W-:Y:S01]  /*1ee0*/  FMUL R7, R9.reuse, R7 ;  /* 0x0000000709077220 */ /* 0x040fe20000400000 */
        /* <DEDUP_REMOVED lines=16> */
        .weak           $__internal_0_$__cuda_sm20_div_rn_f64_full
        .type           $__internal_0_$__cuda_sm20_div_rn_f64_full,@function
        .size           $__internal_0_$__cuda_sm20_div_rn_f64_full,($__internal_1_$__cuda_sm20_dsqrt_rn_f64_mediumpath_v1 - $__internal_0_$__cuda_sm20_div_rn_f64_full)
$__internal_0_$__cuda_sm20_div_rn_f64_full:
[C---:B------:R-:W-:Y:S01]  /*1ff0*/  FSETP.GEU.AND P0, PT, |R15|.reuse, 1.469367938527859385e-39, PT ;  /* 0x001000000f00780b */ /* 0x040fe20003f0e200 */
[----:B------:R-:W-:Y:S01]  /*2000*/  BSSY.RECONVERGENT B1, `(.L_x_24) ;  /* 0x0000056000017945 */ /* 0x000fe20003800200 */
[----:B------:R-:W-:Y:S02]  /*2010*/  LOP3.LUT R12, R15, 0x800fffff, RZ, 0xc0, !PT ;  /* 0x800fffff0f0c7812 */ /* 0x000fe400078ec0ff */
[----:B------:R-:W-:Y:S02]  /*2020*/  MOV R18, 0x1 ;  /* 0x0000000100127802 */ /* 0x000fe40000000f00 */
[----:B------:R-:W-:Y:S01]  /*2030*/  LOP3.LUT R13, R12, 0x3ff00000, RZ, 0xfc, !PT ;  /* 0x3ff000000c0d7812 */ /* 0x000fe200078efcff */
[----:B------:R-:W-:Y:S01]  /*2040*/  IMAD.MOV.U32 R12, RZ, RZ, R14 ;  /* 0x000000ffff0c7224 */ /* 0x000fe200078e000e */
[C---:B------:R-:W-:Y:S02]  /*2050*/  FSETP.GEU.AND P2, PT, |R17|.reuse, 1.469367938527859385e-39, PT ;  /* 0x001000001100780b */ /* 0x040fe40003f4e200 */
[----:B------:R-:W-:-:S02]  /*2060*/  LOP3.LUT R27, R17, 0x7ff00000, RZ, 0xc0, !PT ;  /* 0x7ff00000111b7812 */ /* 0x000fc400078ec0ff */
[----:B------:R-:W-:Y:S01]  /*2070*/  MOV R28, 0x1ca00000 ;  /* 0x1ca00000001c7802 */ /* 0x000fe20000000f00 */
[----:B------:R-:W-:Y:S01]  /*2080*/  @!P0 DMUL R12, R14, 8.98846567431157953865e+307 ;  /* 0x7fe000000e0c8828 */ /* 0x000fe20000000000 */
[----:B------:R-:W-:-:S04]  /*2090*/  LOP3.LUT R29, R15, 0x7ff00000, RZ, 0xc0, !PT ;  /* 0x7ff000000f1d7812 */ /* 0x000fc800078ec0ff */
[----:B------:R-:W-:Y:S01]  /*20a0*/  ISETP.GE.U32.AND P1, PT, R27, R29, PT ;  /* 0x0000001d1b00720c */ /* 0x000fe20003f26070 */
[----:B------:R-:W0:Y:S02]  /*20b0*/  MUFU.RCP64H R19, R13 ;  /* 0x0000000d00137308 */ /* 0x000e240000001800 */
[----:B------:R-:W-:Y:S02]  /*20c0*/  @!P2 LOP3.LUT R20, R15, 0x7ff00000, RZ, 0xc0, !PT ;  /* 0x7ff000000f14a812 */ /* 0x000fe400078ec0ff */
[----:B------:R-:W-:Y:S02]  /*20d0*/  @!P0 LOP3.LUT R29, R13, 0x7ff00000, RZ, 0xc0, !PT ;  /* 0x7ff000000d1d8812 */ /* 0x000fe400078ec0ff */
[----:B------:R-:W-:-:S04]  /*20e0*/  @!P2 ISETP.GE.U32.AND P3, PT, R27, R20, PT ;  /* 0x000000141b00a20c */ /* 0x000fc80003f66070 */
[----:B------:R-:W-:-:S04]  /*20f0*/  @!P2 SEL R21, R28, 0x63400000, !P3 ;  /* 0x634000001c15a807 */ /* 0x000fc80005800000 */
[----:B------:R-:W-:Y:S01]  /*2100*/  @!P2 LOP3.LUT R24, R21, 0x80000000, R17, 0xf8, !PT ;  /* 0x800000001518a812 */ /* 0x000fe200078ef811 */
[----:B0-----:R-:W-:-:S03]  /*2110*/  DFMA R22, R18, -R12, 1 ;  /* 0x3ff000001216742b */ /* 0x001fc6000000080c */
[----:B------:R-:W-:Y:S02]  /*2120*/  @!P2 LOP3.LUT R25, R24, 0x100000, RZ, 0xfc, !PT ;  /* 0x001000001819a812 */ /* 0x000fe400078efcff */
[----:B------:R-:W-:-:S03]  /*2130*/  @!P2 MOV R24, RZ ;  /* 0x000000ff0018a202 */ /* 0x000fc60000000f00 */
[----:B------:R-:W-:-:S08]  /*2140*/  DFMA R22, R22, R22, R22 ;  /* 0x000000161616722b */ /* 0x000fd00000000016 */
[----:B------:R-:W-:Y:S01]  /*2150*/  DFMA R22, R18, R22, R18 ;  /* 0x000000161216722b */ /* 0x000fe20000000012 */
[----:B------:R-:W-:Y:S01]  /*2160*/  SEL R19, R28, 0x63400000, !P1 ;  /* 0x634000001c137807 */ /* 0x000fe20004800000 */
[----:B------:R-:W-:-:S03]  /*2170*/  IMAD.MOV.U32 R18, RZ, RZ, R16 ;  /* 0x000000ffff127224 */ /* 0x000fc600078e0010 */
[----:B------:R-:W-:-:S03]  /*2180*/  LOP3.LUT R19, R19, 0x800fffff, R17, 0xf8, !PT ;  /* 0x800fffff13137812 */ /* 0x000fc600078ef811 */
[----:B------:R-:W-:-:S03]  /*2190*/  DFMA R20, R22, -R12, 1 ;  /* 0x3ff000001614742b */ /* 0x000fc6000000080c */
[----:B------:R-:W-:-:S05]  /*21a0*/  @!P2 DFMA R18, R18, 2, -R24 ;  /* 0x400000001212a82b */ /* 0x000fca0000000818 */
[----:B------:R-:W-:-:S08]  /*21b0*/  DFMA R20, R22, R20, R22 ;  /* 0x000000141614722b */ /* 0x000fd00000000016 */
[----:B------:R-:W-:-:S08]  /*21c0*/  DMUL R22, R20, R18 ;  /* 0x0000001214167228 */ /* 0x000fd00000000000 */
[----:B------:R-:W-:-:S08]  /*21d0*/  DFMA R24, R22, -R12, R18 ;  /* 0x8000000c1618722b */ /* 0x000fd00000000012 */
[----:B------:R-:W-:Y:S01]  /*21e0*/  DFMA R24, R20, R24, R22 ;  /* 0x000000181418722b */ /* 0x000fe20000000016 */
[----:B------:R-:W-:Y:S02]  /*21f0*/  MOV R22, R27 ;  /* 0x0000001b00167202 */ /* 0x000fe40000000f00 */
[----:B------:R-:W-:-:S05]  /*2200*/  @!P2 LOP3.LUT R22, R19, 0x7ff00000, RZ, 0xc0, !PT ;  /* 0x7ff000001316a812 */ /* 0x000fca00078ec0ff */
[----:B------:R-:W-:-:S05]  /*2210*/  VIADD R20, R22, 0xffffffff ;  /* 0xffffffff16147836 */ /* 0x000fca0000000000 */
[----:B------:R-:W-:Y:S02]  /*2220*/  ISETP.GT.U32.AND P0, PT, R20, 0x7feffffe, PT ;  /* 0x7feffffe1400780c */ /* 0x000fe40003f04070 */
[----:B------:R-:W-:-:S04]  /*2230*/  IADD3 R20, PT, PT, R29, -0x1, RZ ;  /* 0xffffffff1d147810 */ /* 0x000fc80007ffe0ff */
[----:B------:R-:W-:-:S13]  /*2240*/  ISETP.GT.U32.OR P0, PT, R20, 0x7feffffe, P0 ;  /* 0x7feffffe1400780c */ /* 0x000fda0000704470 */
[----:B------:R-:W-:Y:S05]  /*2250*/  @P0 BRA `(.L_x_25) ;  /* 0x00000000006c0947 */ /* 0x000fea0003800000 */
[----:B------:R-:W-:-:S04]  /*2260*/  LOP3.LUT R20, R15, 0x7ff00000, RZ, 0xc0, !PT ;  /* 0x7ff000000f147812 */ /* 0x000fc800078ec0ff */
[CC--:B------:R-:W-:Y:S02]  /*2270*/  VIADDMNMX R16, R27.reuse, -R20.reuse, 0xb9600000, !PT ;  /* 0xb96000001b107446 */ /* 0x0c0fe40007800914 */
[----:B------:R-:W-:Y:S02]  /*2280*/  ISETP.GE.U32.AND P0, PT, R27, R20, PT ;  /* 0x000000141b00720c */ /* 0x000fe40003f06070 */
[----:B------:R-:W-:Y:S02]  /*2290*/  VIMNMX R16, PT, PT, R16, 0x46a00000, PT ;  /* 0x46a0000010107848 */ /* 0x000fe40003fe0100 */
[----:B------:R-:W-:-:S04]  /*22a0*/  SEL R17, R28, 0x63400000, !P0 ;  /* 0x634000001c117807 */ /* 0x000fc80004000000 */
[----:B------:R-:W-:Y:S02]  /*22b0*/  IADD3 R22, PT, PT, -R17, R16, RZ ;  /* 0x0000001011167210 */ /* 0x000fe40007ffe1ff */
[----:B------:R-:W-:-:S03]  /*22c0*/  MOV R16, RZ ;  /* 0x000000ff00107202 */ /* 0x000fc60000000f00 */
[----:B------:R-:W-:-:S06]  /*22d0*/  VIADD R17, R22, 0x7fe00000 ;  /* 0x7fe0000016117836 */ /* 0x000fcc0000000000 */
[----:B------:R-:W-:-:S10]  /*22e0*/  DMUL R20, R24, R16 ;  /* 0x0000001018147228 */ /* 0x000fd40000000000 */
[----:B------:R-:W-:-:S13]  /*22f0*/  FSETP.GTU.AND P0, PT, |R21|, 1.469367938527859385e-39, PT ;  /* 0x001000001500780b */ /* 0x000fda0003f0c200 */
[----:B------:R-:W-:Y:S05]  /*2300*/  @P0 BRA `(.L_x_26) ;  /* 0x0000000000940947 */ /* 0x000fea0003800000 */
[----:B------:R-:W-:Y:S01]  /*2310*/  DFMA R12, R24, -R12, R18 ;  /* 0x8000000c180c722b */ /* 0x000fe20000000012 */
[----:B------:R-:W-:-:S09]  /*2320*/  MOV R16, RZ ;  /* 0x000000ff00107202 */ /* 0x000fd20000000f00 */
[C---:B------:R-:W-:Y:S02]  /*2330*/  FSETP.NEU.AND P0, PT, R13.reuse, RZ, PT ;  /* 0x000000ff0d00720b */ /* 0x040fe40003f0d000 */
[----:B------:R-:W-:-:S04]  /*2340*/  LOP3.LUT R15, R13, 0x80000000, R15, 0x48, !PT ;  /* 0x800000000d0f7812 */ /* 0x000fc800078e480f */
[----:B------:R-:W-:-:S07]  /*2350*/  LOP3.LUT R17, R15, R17, RZ, 0xfc, !PT ;  /* 0x000000110f117212 */ /* 0x000fce00078efcff */
[----:B------:R-:W-:Y:S05]  /*2360*/  @!P0 BRA `(.L_x_26) ;  /* 0x00000000007c8947 */ /* 0x000fea0003800000 */
[----:B------:R-:W-:Y:S01]  /*2370*/  IMAD.MOV R13, RZ, RZ, -R22 ;  /* 0x000000ffff0d7224 */ /* 0x000fe200078e0a16 */
[----:B------:R-:W-:Y:S01]  /*2380*/  MOV R12, RZ ;  /* 0x000000ff000c7202 */ /* 0x000fe20000000f00 */
[----:B------:R-:W-:-:S05]  /*2390*/  DMUL.RP R16, R24, R16 ;  /* 0x0000001018107228 */ /* 0x000fca0000008000 */
[----:B------:R-:W-:-:S05]  /*23a0*/  DFMA R12, R20, -R12, R24 ;  /* 0x8000000c140c722b */ /* 0x000fca0000000018 */
[----:B------:R-:W-:Y:S02]  /*23b0*/  LOP3.LUT R15, R17, R15, RZ, 0x3c, !PT ;  /* 0x0000000f110f7212 */ /* 0x000fe400078e3cff */
[----:B------:R-:W-:-:S04]  /*23c0*/  IADD3 R12, PT, PT, -R22, -0x43300000, RZ ;  /* 0xbcd00000160c7810 */ /* 0x000fc80007ffe1ff */
[----:B------:R-:W-:-:S04]  /*23d0*/  FSETP.NEU.AND P0, PT, |R13|, R12, PT ;  /* 0x0000000c0d00720b */ /* 0x000fc80003f0d200 */
[----:B------:R-:W-:Y:S02]  /*23e0*/  FSEL R20, R16, R20, !P0 ;  /* 0x0000001410147208 */ /* 0x000fe40004000000 */
[----:B------:R-:W-:Y:S01]  /*23f0*/  FSEL R21, R15, R21, !P0 ;  /* 0x000000150f157208 */ /* 0x000fe20004000000 */
[----:B------:R-:W-:Y:S06]  /*2400*/  BRA `(.L_x_26) ;  /* 0x0000000000547947 */ /* 0x000fec0003800000 */
.L_x_25:
[----:B------:R-:W-:-:S14]  /*2410*/  DSETP.NAN.AND P0, PT, R16, R16, PT ;  /* 0x000000101000722a */ /* 0x000fdc0003f08000 */
[----:B------:R-:W-:Y:S05]  /*2420*/  @P0 BRA `(.L_x_27) ;  /* 0x0000000000440947 */ /* 0x000fea0003800000 */
[----:B------:R-:W-:-:S14]  /*2430*/  DSETP.NAN.AND P0, PT, R14, R14, PT ;  /* 0x0000000e0e00722a */ /* 0x000fdc0003f08000 */
[----:B------:R-:W-:Y:S05]  /*2440*/  @P0 BRA `(.L_x_28) ;  /* 0x0000000000300947 */ /* 0x000fea0003800000 */
[----:B------:R-:W-:Y:S01]  /*2450*/  ISETP.NE.AND P0, PT, R22, R29, PT ;  /* 0x0000001d1600720c */ /* 0x000fe20003f05270 */
[----:B------:R-:W-:Y:S01]  /*2460*/  IMAD.MOV.U32 R21, RZ, RZ, -0x80000 ;  /* 0xfff80000ff157424 */ /* 0x000fe200078e00ff */
[----:B------:R-:W-:-:S11]  /*2470*/  MOV R20, 0x0 ;  /* 0x0000000000147802 */ /* 0x000fd60000000f00 */
[----:B------:R-:W-:Y:S05]  /*2480*/  @!P0 BRA `(.L_x_26) ;  /* 0x0000000000348947 */ /* 0x000fea0003800000 */
[----:B------:R-:W-:Y:S02]  /*2490*/  ISETP.NE.AND P0, PT, R22, 0x7ff00000, PT ;  /* 0x7ff000001600780c */ /* 0x000fe40003f05270 */
[----:B------:R-:W-:Y:S02]  /*24a0*/  LOP3.LUT R21, R17, 0x80000000, R15, 0x48, !PT ;  /* 0x8000000011157812 */ /* 0x000fe400078e480f */
[----:B------:R-:W-:-:S13]  /*24b0*/  ISETP.EQ.OR P0, PT, R29, RZ, !P0 ;  /* 0x000000ff1d00720c */ /* 0x000fda0004702670 */
[----:B------:R-:W-:Y:S02]  /*24c0*/  @P0 LOP3.LUT R12, R21, 0x7ff00000, RZ, 0xfc, !PT ;  /* 0x7ff00000150c0812 */ /* 0x000fe400078efcff */
[----:B------:R-:W-:Y:S02]  /*24d0*/  @!P0 MOV R20, RZ ;  /* 0x000000ff00148202 */ /* 0x000fe40000000f00 */
[----:B------:R-:W-:Y:S01]  /*24e0*/  @P0 MOV R20, RZ ;  /* 0x000000ff00140202 */ /* 0x000fe20000000f00 */
[----:B------:R-:W-:Y:S01]  /*24f0*/  @P0 IMAD.MOV.U32 R21, RZ, RZ, R12 ;  /* 0x000000ffff150224 */ /* 0x000fe200078e000c */
[----:B------:R-:W-:Y:S06]  /*2500*/  BRA `(.L_x_26) ;  /* 0x0000000000147947 */ /* 0x000fec0003800000 */
.L_x_28:
[----:B------:R-:W-:Y:S02]  /*2510*/  LOP3.LUT R21, R15, 0x80000, RZ, 0xfc, !PT ;  /* 0x000800000f157812 */ /* 0x000fe400078efcff */
[----:B------:R-:W-:Y:S01]  /*2520*/  MOV R20, R14 ;  /* 0x0000000e00147202 */ /* 0x000fe20000000f00 */
[----:B------:R-:W-:Y:S06]  /*2530*/  BRA `(.L_x_26) ;  /* 0x0000000000087947 */ /* 0x000fec0003800000 */
.L_x_27:
[----:B------:R-:W-:Y:S02]  /*2540*/  LOP3.LUT R21, R17, 0x80000, RZ, 0xfc, !PT ;  /* 0x0008000011157812 */ /* 0x000fe400078efcff */
[----:B------:R-:W-:-:S07]  /*2550*/  MOV R20, R16 ;  /* 0x0000001000147202 */ /* 0x000fce0000000f00 */
.L_x_26:
[----:B------:R-:W-:Y:S05]  /*2560*/  BSYNC.RECONVERGENT B1 ;  /* 0x0000000000017941 */ /* 0x000fea0003800200 */
.L_x_24:
[----:B------:R-:W-:Y:S01]  /*2570*/  MOV R12, R0 ;  /* 0x00000000000c7202 */ /* 0x000fe20000000f00 */
[----:B------:R-:W-:Y:S01]  /*2580*/  IMAD.MOV.U32 R13, RZ, RZ, 0x0 ;  /* 0x00000000ff0d7424 */ /* 0x000fe200078e00ff */
[----:B------:R-:W-:Y:S01]  /*2590*/  MOV R15, R21 ;  /* 0x00000015000f7202 */ /* 0x000fe20000000f00 */
[----:B------:R-:W-:Y:S02]  /*25a0*/  IMAD.MOV.U32 R14, RZ, RZ, R20 ;  /* 0x000000ffff0e7224 */ /* 0x000fe400078e0014 */
[----:B------:R-:W-:Y:S05]  /*25b0*/  RET.REL.NODEC R12 `(_Z19explicitEulerStep2DIfEvPT_S1_S0_iS0_S0_6float2S2_) ;  /* 0xffffffd80c907950 */ /* 0x000fea0003c3ffff */
        .weak           $__internal_1_$__cuda_sm20_dsqrt_rn_f64_mediumpath_v1
        .type           $__internal_1_$__cuda_sm20_dsqrt_rn_f64_mediumpath_v1,@function
        .size           $__internal_1_$__cuda_sm20_dsqrt_rn_f64_mediumpath_v1,($__internal_2_$__cuda_sm3x_div_rn_noftz_f32_slowpath - $__internal_1_$__cuda_sm20_dsqrt_rn_f64_mediumpath_v1)
$__internal_1_$__cuda_sm20_dsqrt_rn_f64_mediumpath_v1:
[----:B------:R-:W-:Y:S01]  /*25c0*/  ISETP.GE.U32.AND P0, PT, R10, -0x3400000, PT ;  /* 0xfcc000000a00780c */ /* 0x000fe20003f06070 */
[----:B------:R-:W-:Y:S01]  /*25d0*/  BSSY.RECONVERGENT B1, `(.L_x_29) ;  /* 0x0000026000017945 */ /* 0x000fe20003800200 */
[----:B------:R-:W-:Y:S01]  /*25e0*/  MOV R18, R20 ;  /* 0x0000001400127202 */ /* 0x000fe20000000f00 */
[----:B------:R-:W-:Y:S01]  /*25f0*/  IMAD.MOV.U32 R11, RZ, RZ, R17 ;  /* 0x000000ffff0b7224 */ /* 0x000fe200078e0011 */
[----:B------:R-:W-:-:S09]  /*2600*/  MOV R10, R16 ;  /* 0x00000010000a7202 */ /* 0x000fd20000000f00 */
[----:B------:R-:W-:Y:S05]  /*2610*/  @!P0 BRA `(.L_x_30) ;  /* 0x0000000000208947 */ /* 0x000fea0003800000 */
[----:B------:R-:W-:-:S10]  /*2620*/  DFMA.RM R10, R10, R18, R14 ;  /* 0x000000120a0a722b */ /* 0x000fd4000000400e */
[----:B------:R-:W-:-:S04]  /*2630*/  IADD3 R14, P0, PT, R10, 0x1, RZ ;  /* 0x000000010a0e7810 */ /* 0x000fc80007f1e0ff */
[----:B------:R-:W-:-:S06]  /*2640*/  IADD3.X R15, PT, PT, RZ, R11, RZ, P0, !PT ;  /* 0x0000000bff0f7210 */ /* 0x000fcc00007fe4ff */
[----:B------:R-:W-:-:S08]  /*2650*/  DFMA.RP R8, -R10, R14, R8 ;  /* 0x0000000e0a08722b */ /* 0x000fd00000008108 */
[----:B------:R-:W-:-:S06]  /*2660*/  DSETP.GT.AND P0, PT, R8, RZ, PT ;  /* 0x000000ff0800722a */ /* 0x000fcc0003f04000 */
[----:B------:R-:W-:Y:S02]  /*2670*/  FSEL R10, R14, R10, P0 ;  /* 0x0000000a0e0a7208 */ /* 0x000fe40000000000 */
[----:B------:R-:W-:Y:S01]  /*2680*/  FSEL R11, R15, R11, P0 ;  /* 0x0000000b0f0b7208 */ /* 0x000fe20000000000 */
[----:B------:R-:W-:Y:S06]  /*2690*/  BRA `(.L_x_31) ;  /* 0x0000000000647947 */ /* 0x000fec0003800000 */
.L_x_30:
[----:B------:R-:W-:-:S14]  /*26a0*/  DSETP.NE.AND P0, PT, R8, RZ, PT ;  /* 0x000000ff0800722a */ /* 0x000fdc0003f05000 */
[----:B------:R-:W-:Y:S05]  /*26b0*/  @!P0 BRA `(.L_x_32) ;  /* 0x0000000000588947 */ /* 0x000fea0003800000 */
[----:B------:R-:W-:-:S13]  /*26c0*/  ISETP.GE.AND P0, PT, R9, RZ, PT ;  /* 0x000000ff0900720c */ /* 0x000fda0003f06270 */
[----:B------:R-:W-:Y:S01]  /*26d0*/  @!P0 MOV R10, 0x0 ;  /* 0x00000000000a8802 */ /* 0x000fe20000000f00 */
[----:B------:R-:W-:Y:S01]  /*26e0*/  @!P0 IMAD.MOV.U32 R11, RZ, RZ, -0x80000 ;  /* 0xfff80000ff0b8424 */ /* 0x000fe200078e00ff */
[----:B------:R-:W-:Y:S06]  /*26f0*/  @!P0 BRA `(.L_x_31) ;  /* 0x00000000004c8947 */ /* 0x000fec0003800000 */
[----:B------:R-:W-:-:S13]  /*2700*/  ISETP.GT.AND P0, PT, R9, 0x7fefffff, PT ;  /* 0x7fefffff0900780c */ /* 0x000fda0003f04270 */
[----:B------:R-:W-:Y:S05]  /*2710*/  @P0 BRA `(.L_x_32) ;  /* 0x0000000000400947 */ /* 0x000fea0003800000 */
[----:B------:R-:W-:Y:S01]  /*2720*/  DMUL R8, R8, 8.11296384146066816958e+31 ;  /* 0x4690000008087828 */ /* 0x000fe20000000000 */
[----:B------:R-:W-:Y:S01]  /*2730*/  MOV R10, RZ ;  /* 0x000000ff000a7202 */ /* 0x000fe20000000f00 */
[----:B------:R-:W-:Y:S01]  /*2740*/  IMAD.MOV.U32 R17, RZ, RZ, 0x3fd80000 ;  /* 0x3fd80000ff117424 */ /* 0x000fe200078e00ff */
[----:B------:R-:W-:-:S03]  /*2750*/  MOV R16, 0x0 ;  /* 0x0000000000107802 */ /* 0x000fc60000000f00 */
[----:B------:R-:W0:Y:S02]  /*2760*/  MUFU.RSQ64H R11, R9 ;  /* 0x00000009000b7308 */ /* 0x000e240000001c00 */
[----:B0-----:R-:W-:-:S08]  /*2770*/  DMUL R14, R10, R10 ;  /* 0x0000000a0a0e7228 */ /* 0x001fd00000000000 */
[----:B------:R-:W-:-:S08]  /*2780*/  DFMA R14, R8, -R14, 1 ;  /* 0x3ff00000080e742b */ /* 0x000fd0000000080e */
[----:B------:R-:W-:Y:S02]  /*2790*/  DFMA R16, R14, R16, 0.5 ;  /* 0x3fe000000e10742b */ /* 0x000fe40000000010 */
[----:B------:R-:W-:-:S08]  /*27a0*/  DMUL R14, R10, R14 ;  /* 0x0000000e0a0e7228 */ /* 0x000fd00000000000 */
[----:B------:R-:W-:-:S08]  /*27b0*/  DFMA R14, R16, R14, R10 ;  /* 0x0000000e100e722b */ /* 0x000fd0000000000a */
[----:B------:R-:W-:Y:S02]  /*27c0*/  DMUL R10, R8, R14 ;  /* 0x0000000e080a7228 */ /* 0x000fe40000000000 */
[----:B------:R-:W-:-:S06]  /*27d0*/  IADD3 R15, PT, PT, R15, -0x100000, RZ ;  /* 0xfff000000f0f7810 */ /* 0x000fcc0007ffe0ff */
[----:B------:R-:W-:-:S08]  /*27e0*/  DFMA R16, R10, -R10, R8 ;  /* 0x8000000a0a10722b */ /* 0x000fd00000000008 */
[----:B------:R-:W-:-:S10]  /*27f0*/  DFMA R10, R14, R16, R10 ;  /* 0x000000100e0a722b */ /* 0x000fd4000000000a */
[----:B------:R-:W-:Y:S01]  /*2800*/  IADD3 R11, PT, PT, R11, -0x3500000, RZ ;  /* 0xfcb000000b0b7810 */ /* 0x000fe20007ffe0ff */
[----:B------:R-:W-:Y:S06]  /*2810*/  BRA `(.L_x_31) ;  /* 0x0000000000047947 */ /* 0x000fec0003800000 */
.L_x_32:
[----:B------:R-:W-:-:S11]  /*2820*/  DADD R10, R8, R8 ;  /* 0x00000000080a7229 */ /* 0x000fd60000000008 */
.L_x_31:
[----:B------:R-:W-:Y:S05]  /*2830*/  BSYNC.RECONVERGENT B1 ;  /* 0x0000000000017941 */ /* 0x000fea0003800200 */
.L_x_29:
[----:B------:R-:W-:-:S04]  /*2840*/  IMAD.MOV.U32 R13, RZ, RZ, 0x0 ;  /* 0x00000000ff0d7424 */ /* 0x000fc800078e00ff */
[----:B------:R-:W-:Y:S05]  /*2850*/  RET.REL.NODEC R12 `(_Z19explicitEulerStep2DIfEvPT_S1_S0_iS0_S0_6float2S2_) ;  /* 0xffffffd40ce87950 */ /* 0x000fea0003c3ffff */
        .weak           $__internal_2_$__cuda_sm3x_div_rn_noftz_f32_slowpath
        .type           $__internal_2_$__cuda_sm3x_div_rn_noftz_f32_slowpath,@function
        .size           $__internal_2_$__cuda_sm3x_div_rn_noftz_f32_slowpath,($_Z19explicitEulerStep2DIfEvPT_S1_S0_iS0_S0_6float2S2_$__internal_accurate_pow - $__internal_2_$__cuda_sm3x_div_rn_noftz_f32_slowpath)
$__internal_2_$__cuda_sm3x_div_rn_noftz_f32_slowpath:
[----:B------:R-:W-:Y:S01]  /*2860*/  SHF.R.U32.HI R13, RZ, 0x17, R9 ;  /* 0x00000017ff0d7819 */ /* 0x000fe20000011609 */
[----:B------:R-:W-:Y:S01]  /*2870*/  BSSY.RECONVERGENT B1, `(.L_x_33) ;  /* 0x0000062000017945 */ /* 0x000fe20003800200 */
[----:B------:R-:W-:Y:S02]  /*2880*/  SHF.R.U32.HI R11, RZ, 0x17, R8 ;  /* 0x00000017ff0b7819 */ /* 0x000fe40000011608 */
[----:B------:R-:W-:Y:S02]  /*2890*/  LOP3.LUT R13, R13, 0xff, RZ, 0xc0, !PT ;  /* 0x000000ff0d0d7812 */ /* 0x000fe400078ec0ff */
[----:B------:R-:W-:Y:S02]  /*28a0*/  LOP3.LUT R16, R11, 0xff, RZ, 0xc0, !PT ;  /* 0x000000ff0b107812 */ /* 0x000fe400078ec0ff */
[----:B------:R-:W-:Y:S02]  /*28b0*/  IADD3 R15, PT, PT, R13, -0x1, RZ ;  /* 0xffffffff0d0f7810 */ /* 0x000fe40007ffe0ff */
[----:B------:R-:W-:-:S02]  /*28c0*/  IADD3 R14, PT, PT, R16, -0x1, RZ ;  /* 0xffffffff100e7810 */ /* 0x000fc40007ffe0ff */
[----:B------:R-:W-:-:S04]  /*28d0*/  ISETP.GT.U32.AND P0, PT, R15, 0xfd, PT ;  /* 0x000000fd0f00780c */ /* 0x000fc80003f04070 */
[----:B------:R-:W-:-:S13]  /*28e0*/  ISETP.GT.U32.OR P0, PT, R14, 0xfd, P0 ;  /* 0x000000fd0e00780c */ /* 0x000fda0000704470 */
[----:B------:R-:W-:Y:S01]  /*28f0*/  @!P0 IMAD.MOV.U32 R11, RZ, RZ, RZ ;  /* 0x000000ffff0b8224 */ /* 0x000fe200078e00ff */
[----:B------:R-:W-:Y:S06]  /*2900*/  @!P0 BRA `(.L_x_34) ;  /* 0x00000000005c8947 */ /* 0x000fec0003800000 */
[----:B------:R-:W-:Y:S02]  /*2910*/  FSETP.GTU.FTZ.AND P0, PT, |R8|, +INF , PT ;  /* 0x7f8000000800780b */ /* 0x000fe40003f1c200 */
[----:B------:R-:W-:-:S04]  /*2920*/  FSETP.GTU.FTZ.AND P1, PT, |R9|, +INF , PT ;  /* 0x7f8000000900780b */ /* 0x000fc80003f3c200 */
[----:B------:R-:W-:-:S13]  /*2930*/  PLOP3.LUT P0, PT, P0, P1, PT, 0xf8, 0x8f ;  /* 0x00000000008f781c */ /* 0x000fda0000703f70 */
[----:B------:R-:W-:Y:S05]  /*2940*/  @P0 BRA `(.L_x_35) ;  /* 0x00000004004c0947 */ /* 0x000fea0003800000 */
[----:B------:R-:W-:-:S13]  /*2950*/  LOP3.LUT P0, RZ, R9, 0x7fffffff, R8, 0xc8, !PT ;  /* 0x7fffffff09ff7812 */ /* 0x000fda000780c808 */
[----:B------:R-:W-:Y:S05]  /*2960*/  @!P0 BRA `(.L_x_36) ;  /* 0x00000004003c8947 */ /* 0x000fea0003800000 */
[C---:B------:R-:W-:Y:S02]  /*2970*/  FSETP.NEU.FTZ.AND P1, PT, |R8|.reuse, +INF , PT ;  /* 0x7f8000000800780b */ /* 0x040fe40003f3d200 */
[----:B------:R-:W-:Y:S02]  /*2980*/  FSETP.NEU.FTZ.AND P2, PT, |R9|, +INF , PT ;  /* 0x7f8000000900780b */ /* 0x000fe40003f5d200 */
[----:B------:R-:W-:-:S11]  /*2990*/  FSETP.NEU.FTZ.AND P0, PT, |R8|, +INF , PT ;  /* 0x7f8000000800780b */ /* 0x000fd60003f1d200 */
[----:B------:R-:W-:Y:S05]  /*29a0*/  @!P2 BRA !P1, `(.L_x_36) ;  /* 0x00000004002ca947 */ /* 0x000fea0004800000 */
[----:B------:R-:W-:-:S04]  /*29b0*/  LOP3.LUT P1, RZ, R8, 0x7fffffff, RZ, 0xc0, !PT ;  /* 0x7fffffff08ff7812 */ /* 0x000fc8000782c0ff */
[----:B------:R-:W-:-:S13]  /*29c0*/  PLOP3.LUT P1, PT, P2, P1, PT, 0x2f, 0xf2 ;  /* 0x0000000000f2781c */ /* 0x000fda0001722577 */
[----:B------:R-:W-:Y:S05]  /*29d0*/  @P1 BRA `(.L_x_37) ;  /* 0x0000000400181947 */ /* 0x000fea0003800000 */
[----:B------:R-:W-:-:S04]  /*29e0*/  LOP3.LUT P1, RZ, R9, 0x7fffffff, RZ, 0xc0, !PT ;  /* 0x7fffffff09ff7812 */ /* 0x000fc8000782c0ff */
[----:B------:R-:W-:-:S13]  /*29f0*/  PLOP3.LUT P0, PT, P0, P1, PT, 0x2f, 0xf2 ;  /* 0x0000000000f2781c */ /* 0x000fda0000702577 */
[----:B------:R-:W-:Y:S05]  /*2a00*/  @P0 BRA `(.L_x_38) ;  /* 0x0000000400000947 */ /* 0x000fea0003800000 */
[----:B------:R-:W-:Y:S02]  /*2a10*/  ISETP.GE.AND P0, PT, R14, RZ, PT ;  /* 0x000000ff0e00720c */ /* 0x000fe40003f06270 */
[----:B------:R-:W-:-:S11]  /*2a20*/  ISETP.GE.AND P1, PT, R15, RZ, PT ;  /* 0x000000ff0f00720c */ /* 0x000fd60003f26270 */
[----:B------:R-:W-:Y:S01]  /*2a30*/  @P0 MOV R11, RZ ;  /* 0x000000ff000b0202 */ /* 0x000fe20000000f00 */
[----:B------:R-:W-:Y:S01]  /*2a40*/  @!P0 FFMA R8, R8, 1.84467440737095516160e+19, RZ ;  /* 0x5f80000008088823 */ /* 0x000fe200000000ff */
[----:B------:R-:W-:Y:S01]  /*2a50*/  @!P0 MOV R11, 0xffffffc0 ;  /* 0xffffffc0000b8802 */ /* 0x000fe20000000f00 */
[----:B------:R-:W-:-:S04]  /*2a60*/  @!P1 FFMA R9, R9, 1.84467440737095516160e+19, RZ ;  /* 0x5f80000009099823 */ /* 0x000fc800000000ff */
[----:B------:R-:W-:-:S07]  /*2a70*/  @!P1 VIADD R11, R11, 0x40 ;  /* 0x000000400b0b9836 */ /* 0x000fce0000000000 */
.L_x_34:
[----:B------:R-:W-:Y:S01]  /*2a80*/  LEA R14, R13, 0xc0800000, 0x17 ;  /* 0xc08000000d0e7811 */ /* 0x000fe200078eb8ff */
[----:B------:R-:W-:Y:S03]  /*2a90*/  BSSY.RECONVERGENT B2, `(.L_x_39) ;  /* 0x0000036000027945 */ /* 0x000fe60003800200 */
[----:B------:R-:W-:Y:S02]  /*2aa0*/  IADD3 R14, PT, PT, -R14, R9, RZ ;  /* 0x000000090e0e7210 */ /* 0x000fe40007ffe1ff */
[----:B------:R-:W-:Y:S02]  /*2ab0*/  IADD3 R9, PT, PT, R16, -0x7f, RZ ;  /* 0xffffff8110097810 */ /* 0x000fe40007ffe0ff */
[----:B------:R0:W1:Y:S01]  /*2ac0*/  MUFU.RCP R15, R14 ;  /* 0x0000000e000f7308 */ /* 0x0000620000001000 */
[----:B------:R-:W-:Y:S02]  /*2ad0*/  FADD.FTZ R17, -R14, -RZ ;  /* 0x800000ff0e117221 */ /* 0x000fe40000010100 */
[C---:B------:R-:W-:Y:S01]  /*2ae0*/  IMAD R8, R9.reuse, -0x800000, R8 ;  /* 0xff80000009087824 */ /* 0x040fe200078e0208 */
[----:B0-----:R-:W-:-:S04]  /*2af0*/  IADD3 R14, PT, PT, R9, 0x7f, -R13 ;  /* 0x0000007f090e7810 */ /* 0x001fc80007ffe80d */
[----:B------:R-:W-:Y:S01]  /*2b00*/  IADD3 R14, PT, PT, R14, R11, RZ ;  /* 0x0000000b0e0e7210 */ /* 0x000fe20007ffe0ff */
[----:B-1----:R-:W-:-:S04]  /*2b10*/  FFMA R16, R15, R17, 1 ;  /* 0x3f8000000f107423 */ /* 0x002fc80000000011 */
[----:B------:R-:W-:-:S04]  /*2b20*/  FFMA R18, R15, R16, R15 ;  /* 0x000000100f127223 */ /* 0x000fc8000000000f */
[----:B------:R-:W-:-:S04]  /*2b30*/  FFMA R15, R8, R18, RZ ;  /* 0x00000012080f7223 */ /* 0x000fc800000000ff */
[----:B------:R-:W-:-:S04]  /*2b40*/  FFMA R16, R17, R15, R8 ;  /* 0x0000000f11107223 */ /* 0x000fc80000000008 */
[----:B------:R-:W-:-:S04]  /*2b50*/  FFMA R15, R18, R16, R15 ;  /* 0x00000010120f7223 */ /* 0x000fc8000000000f */
[----:B------:R-:W-:-:S04]  /*2b60*/  FFMA R16, R17, R15, R8 ;  /* 0x0000000f11107223 */ /* 0x000fc80000000008 */
[----:B------:R-:W-:-:S05]  /*2b70*/  FFMA R8, R18, R16, R15 ;  /* 0x0000001012087223 */ /* 0x000fca000000000f */
[----:B------:R-:W-:-:S04]  /*2b80*/  SHF.R.U32.HI R9, RZ, 0x17, R8 ;  /* 0x00000017ff097819 */ /* 0x000fc80000011608 */
[----:B------:R-:W-:-:S05]  /*2b90*/  LOP3.LUT R9, R9, 0xff, RZ, 0xc0, !PT ;  /* 0x000000ff09097812 */ /* 0x000fca00078ec0ff */
[----:B------:R-:W-:-:S05]  /*2ba0*/  IMAD.IADD R13, R9, 0x1, R14 ;  /* 0x00000001090d7824 */ /* 0x000fca00078e020e */
[----:B------:R-:W-:-:S04]  /*2bb0*/  IADD3 R9, PT, PT, R13, -0x1, RZ ;  /* 0xffffffff0d097810 */ /* 0x000fc80007ffe0ff */
[----:B------:R-:W-:-:S13]  /*2bc0*/  ISETP.GE.U32.AND P0, PT, R9, 0xfe, PT ;  /* 0x000000fe0900780c */ /* 0x000fda0003f06070 */
[----:B------:R-:W-:Y:S05]  /*2bd0*/  @!P0 BRA `(.L_x_40) ;  /* 0x0000000000808947 */ /* 0x000fea0003800000 */
[----:B------:R-:W-:-:S13]  /*2be0*/  ISETP.GT.AND P0, PT, R13, 0xfe, PT ;  /* 0x000000fe0d00780c */ /* 0x000fda0003f04270 */
[----:B------:R-:W-:Y:S05]  /*2bf0*/  @P0 BRA `(.L_x_41) ;  /* 0x00000000006c0947 */ /* 0x000fea0003800000 */
[----:B------:R-:W-:-:S13]  /*2c00*/  ISETP.GE.AND P0, PT, R13, 0x1, PT ;  /* 0x000000010d00780c */ /* 0x000fda0003f06270 */
[----:B------:R-:W-:Y:S05]  /*2c10*/  @P0 BRA `(.L_x_42) ;  /* 0x0000000000740947 */ /* 0x000fea0003800000 */
[----:B------:R-:W-:Y:S02]  /*2c20*/  ISETP.GE.AND P0, PT, R13, -0x18, PT ;  /* 0xffffffe80d00780c */ /* 0x000fe40003f06270 */
[----:B------:R-:W-:-:S11]  /*2c30*/  LOP3.LUT R8, R8, 0x80000000, RZ, 0xc0, !PT ;  /* 0x8000000008087812 */ /* 0x000fd600078ec0ff */
[----:B------:R-:W-:Y:S05]  /*2c40*/  @!P0 BRA `(.L_x_42) ;  /* 0x0000000000688947 */ /* 0x000fea0003800000 */
[CCC-:B------:R-:W-:Y:S01]  /*2c50*/  FFMA.RZ R9, R18.reuse, R16.reuse, R15.reuse ;  /* 0x0000001012097223 */ /* 0x1c0fe2000000c00f */
[CCC-:B------:R-:W-:Y:S01]  /*2c60*/  FFMA.RM R14, R18.reuse, R16.reuse, R15.reuse ;  /* 0x00000010120e7223 */ /* 0x1c0fe2000000400f */
[C---:B------:R-:W-:Y:S02]  /*2c70*/  ISETP.NE.AND P2, PT, R13.reuse, RZ, PT ;  /* 0x000000ff0d00720c */ /* 0x040fe40003f45270 */
[----:B------:R-:W-:Y:S02]  /*2c80*/  ISETP.NE.AND P1, PT, R13, RZ, PT ;  /* 0x000000ff0d00720c */ /* 0x000fe40003f25270 */
[----:B------:R-:W-:Y:S01]  /*2c90*/  LOP3.LUT R11, R9, 0x7fffff, RZ, 0xc0, !PT ;  /* 0x007fffff090b7812 */ /* 0x000fe200078ec0ff */
[----:B------:R-:W-:Y:S01]  /*2ca0*/  FFMA.RP R9, R18, R16, R15 ;  /* 0x0000001012097223 */ /* 0x000fe2000000800f */
[----:B------:R-:W-:Y:S02]  /*2cb0*/  IADD3 R16, PT, PT, R13, 0x20, RZ ;  /* 0x000000200d107810 */ /* 0x000fe40007ffe0ff */
[----:B------:R-:W-:-:S02]  /*2cc0*/  LOP3.LUT R11, R11, 0x800000, RZ, 0xfc, !PT ;  /* 0x008000000b0b7812 */ /* 0x000fc400078efcff */
[----:B------:R-:W-:Y:S02]  /*2cd0*/  IADD3 R13, PT, PT, -R13, RZ, RZ ;  /* 0x000000ff0d0d7210 */ /* 0x000fe40007ffe1ff */
[----:B------:R-:W-:Y:S02]  /*2ce0*/  SHF.L.U32 R16, R11, R16, RZ ;  /* 0x000000100b107219 */ /* 0x000fe400000006ff */
[----:B------:R-:W-:Y:S02]  /*2cf0*/  FSETP.NEU.FTZ.AND P0, PT, R9, R14, PT ;  /* 0x0000000e0900720b */ /* 0x000fe40003f1d000 */
[----:B------:R-:W-:Y:S02]  /*2d00*/  SEL R14, R13, RZ, P2 ;  /* 0x000000ff0d0e7207 */ /* 0x000fe40001000000 */
[----:B------:R-:W-:Y:S02]  /*2d10*/  ISETP.NE.AND P1, PT, R16, RZ, P1 ;  /* 0x000000ff1000720c */ /* 0x000fe40000f25270 */
[----:B------:R-:W-:-:S02]  /*2d20*/  SHF.R.U32.HI R14, RZ, R14, R11 ;  /* 0x0000000eff0e7219 */ /* 0x000fc4000001160b */
[----:B------:R-:W-:Y:S02]  /*2d30*/  PLOP3.LUT P0, PT, P0, P1, PT, 0xf8, 0x8f ;  /* 0x00000000008f781c */ /* 0x000fe40000703f70 */
[----:B------:R-:W-:Y:S02]  /*2d40*/  SHF.R.U32.HI R16, RZ, 0x1, R14 ;  /* 0x00000001ff107819 */ /* 0x000fe4000001160e */
[----:B------:R-:W-:-:S04]  /*2d50*/  SEL R9, RZ, 0x1, !P0 ;  /* 0x00000001ff097807 */ /* 0x000fc80004000000 */
[----:B------:R-:W-:-:S04]  /*2d60*/  LOP3.LUT R9, R9, 0x1, R16, 0xf8, !PT ;  /* 0x0000000109097812 */ /* 0x000fc800078ef810 */
[----:B------:R-:W-:-:S05]  /*2d70*/  LOP3.LUT R9, R9, R14, RZ, 0xc0, !PT ;  /* 0x0000000e09097212 */ /* 0x000fca00078ec0ff */
[----:B------:R-:W-:-:S05]  /*2d80*/  IMAD.IADD R9, R16, 0x1, R9 ;  /* 0x0000000110097824 */ /* 0x000fca00078e0209 */
[----:B------:R-:W-:Y:S01]  /*2d90*/  LOP3.LUT R8, R9, R8, RZ, 0xfc, !PT ;  /* 0x0000000809087212 */ /* 0x000fe200078efcff */
[----:B------:R-:W-:Y:S06]  /*2da0*/  BRA `(.L_x_42) ;  /* 0x0000000000107947 */ /* 0x000fec0003800000 */
.L_x_41:
[----:B------:R-:W-:-:S04]  /*2db0*/  LOP3.LUT R8, R8, 0x80000000, RZ, 0xc0, !PT ;  /* 0x8000000008087812 */ /* 0x000fc800078ec0ff */
[----:B------:R-:W-:Y:S01]  /*2dc0*/  LOP3.LUT R8, R8, 0x7f800000, RZ, 0xfc, !PT ;  /* 0x7f80000008087812 */ /* 0x000fe200078efcff */
[----:B------:R-:W-:Y:S06]  /*2dd0*/  BRA `(.L_x_42) ;  /* 0x0000000000047947 */ /* 0x000fec0003800000 */
.L_x_40:
[----:B------:R-:W-:-:S07]  /*2de0*/  LEA R8, R14, R8, 0x17 ;  /* 0x000000080e087211 */ /* 0x000fce00078eb8ff */
.L_x_42:
[----:B------:R-:W-:Y:S05]  /*2df0*/  BSYNC.RECONVERGENT B2 ;  /* 0x0000000000027941 */ /* 0x000fea0003800200 */
.L_x_39:
[----:B------:R-:W-:Y:S05]  /*2e00*/  BRA `(.L_x_43) ;  /* 0x0000000000207947 */ /* 0x000fea0003800000 */
.L_x_38:
[----:B------:R-:W-:-:S04]  /*2e10*/  LOP3.LUT R8, R9, 0x80000000, R8, 0x48, !PT ;  /* 0x8000000009087812 */ /* 0x000fc800078e4808 */
[----:B------:R-:W-:Y:S01]  /*2e20*/  LOP3.LUT R8, R8, 0x7f800000, RZ, 0xfc, !PT ;  /* 0x7f80000008087812 */ /* 0x000fe200078efcff */
[----:B------:R-:W-:Y:S06]  /*2e30*/  BRA `(.L_x_43) ;  /* 0x0000000000147947 */ /* 0x000fec0003800000 */
.L_x_37:
[----:B------:R-:W-:Y:S01]  /*2e40*/  LOP3.LUT R8, R9, 0x80000000, R8, 0x48, !PT ;  /* 0x8000000009087812 */ /* 0x000fe200078e4808 */
[----:B------:R-:W-:Y:S06]  /*2e50*/  BRA `(.L_x_43) ;  /* 0x00000000000c7947 */ /* 0x000fec0003800000 */
.L_x_36:
[----:B------:R-:W0:Y:S01]  /*2e60*/  MUFU.RSQ R8, -QNAN ;  /* 0xffc0000000087908 */ /* 0x000e220000001400 */
[----:B------:R-:W-:Y:S05]  /*2e70*/  BRA `(.L_x_43) ;  /* 0x0000000000047947 */ /* 0x000fea0003800000 */
.L_x_35:
[----:B------:R-:W-:-:S07]  /*2e80*/  FADD.FTZ R8, R8, R9 ;  /* 0x0000000908087221 */ /* 0x000fce0000010000 */
.L_x_43:
[----:B------:R-:W-:Y:S05]  /*2e90*/  BSYNC.RECONVERGENT B1 ;  /* 0x0000000000017941 */ /* 0x000fea0003800200 */
.L_x_33:
[----:B------:R-:W-:-:S04]  /*2ea0*/  HFMA2 R13, -RZ, RZ, 0, 0 ;  /* 0x00000000ff0d7431 */ /* 0x000fc800000001ff */
[----:B0-----:R-:W-:Y:S05]  /*2eb0*/  RET.REL.NODEC R12 `(_Z19explicitEulerStep2DIfEvPT_S1_S0_iS0_S0_6float2S2_) ;  /* 0xffffffd00c507950 */ /* 0x001fea0003c3ffff */
        .type           $_Z19explicitEulerStep2DIfEvPT_S1_S0_iS0_S0_6float2S2_$__internal_accurate_pow,@function
        .size           $_Z19explicitEulerStep2DIfEvPT_S1_S0_iS0_S0_6float2S2_$__internal_accurate_pow,(.L_x_72 - $_Z19explicitEulerStep2DIfEvPT_S1_S0_iS0_S0_6float2S2_$__internal_accurate_pow)
$_Z19explicitEulerStep2DIfEvPT_S1_S0_iS0_S0_6float2S2_$__internal_accurate_pow:
[----:B------:R-:W-:Y:S01]  /*2ec0*/  ISETP.GT.U32.AND P0, PT, R29, 0xfffff, PT ;  /* 0x000fffff1d00780c */ /* 0x000fe20003f04070 */
[----:B------:R-:W-:Y:S01]  /*2ed0*/  IMAD.MOV.U32 R11, RZ, RZ, R29 ;  /* 0x000000ffff0b7224 */ /* 0x000fe200078e001d */
[----:B------:R-:W-:Y:S01]  /*2ee0*/  MOV R10, R12 ;  /* 0x0000000c000a7202 */ /* 0x000fe20000000f00 */
[----:B------:R-:W-:Y:S01]  /*2ef0*/  IMAD.MOV.U32 R15, RZ, RZ, 0x3ed0f5d2 ;  /* 0x3ed0f5d2ff0f7424 */ /* 0x000fe200078e00ff */
[----:B------:R-:W-:Y:S01]  /*2f00*/  MOV R14, 0x41ad3b5a ;  /* 0x41ad3b5a000e7802 */ /* 0x000fe20000000f00 */
[----:B------:R-:W-:Y:S01]  /*2f10*/  UMOV UR4, 0x7d2cafe2 ;  /* 0x7d2cafe200047882 */ /* 0x000fe20000000000 */
[----:B------:R-:W-:Y:S01]  /*2f20*/  UMOV UR5, 0x3eb0f5ff ;  /* 0x3eb0f5ff00057882 */ /* 0x000fe20000000000 */
[----:B------:R-:W-:Y:S01]  /*2f30*/  UMOV UR6, 0x3b39803f ;  /* 0x3b39803f00067882 */ /* 0x000fe20000000000 */
[----:B------:R-:W-:-:S05]  /*2f40*/  UMOV UR7, 0x3c7abc9e ;  /* 0x3c7abc9e00077882 */ /* 0x000fca0000000000 */
[----:B------:R-:W-:Y:S01]  /*2f50*/  @!P0 DMUL R20, R10, 1.80143985094819840000e+16 ;  /* 0x435000000a148828 */ /* 0x000fe20000000000 */
[----:B------:R-:W-:Y:S02]  /*2f60*/  MOV R10, R29 ;  /* 0x0000001d000a7202 */ /* 0x000fe40000000f00 */
[----:B------:R-:W-:-:S07]  /*2f70*/  SHF.R.U32.HI R29, RZ, 0x14, R29 ;  /* 0x00000014ff1d7819 */ /* 0x000fce000001161d */
[----:B------:R-:W-:Y:S02]  /*2f80*/  @!P0 MOV R10, R21 ;  /* 0x00000015000a8202 */ /* 0x000fe40000000f00 */
[----:B------:R-:W-:Y:S02]  /*2f90*/  @!P0 MOV R12, R20 ;  /* 0x00000014000c8202 */ /* 0x000fe40000000f00 */
[----:B------:R-:W-:Y:S02]  /*2fa0*/  LOP3.LUT R10, R10, 0x800fffff, RZ, 0xc0, !PT ;  /* 0x800fffff0a0a7812 */ /* 0x000fe400078ec0ff */
[----:B------:R-:W-:Y:S02]  /*2fb0*/  @!P0 LEA.HI R29, R21, 0xffffffca, RZ, 0xc ;  /* 0xffffffca151d8811 */ /* 0x000fe400078f60ff */
[----:B------:R-:W-:Y:S02]  /*2fc0*/  LOP3.LUT R13, R10, 0x3ff00000, RZ, 0xfc, !PT ;  /* 0x3ff000000a0d7812 */ /* 0x000fe400078efcff */
[----:B------:R-:W-:-:S02]  /*2fd0*/  MOV R10, RZ ;  /* 0x000000ff000a7202 */ /* 0x000fc40000000f00 */
[----:B------:R-:W-:-:S13]  /*2fe0*/  ISETP.GE.U32.AND P1, PT, R13, 0x3ff6a09f, PT ;  /* 0x3ff6a09f0d00780c */ /* 0x000fda0003f26070 */
[----:B------:R-:W-:-:S05]  /*2ff0*/  @P1 VIADD R11, R13, 0xfff00000 ;  /* 0xfff000000d0b1836 */ /* 0x000fca0000000000 */
[----:B------:R-:W-:-:S06]  /*3000*/  @P1 MOV R13, R11 ;  /* 0x0000000b000d1202 */ /* 0x000fcc0000000f00 */
[C---:B------:R-:W-:Y:S02]  /*3010*/  DADD R18, R12.reuse, 1 ;  /* 0x3ff000000c127429 */ /* 0x040fe40000000000 */
[----:B------:R-:W-:-:S04]  /*3020*/  DADD R12, R12, -1 ;  /* 0xbff000000c0c7429 */ /* 0x000fc80000000000 */
[----:B------:R-:W0:Y:S02]  /*3030*/  MUFU.RCP64H R11, R19 ;  /* 0x00000013000b7308 */ /* 0x000e240000001800 */
[----:B0-----:R-:W-:-:S08]  /*3040*/  DFMA R16, -R18, R10, 1 ;  /* 0x3ff000001210742b */ /* 0x001fd0000000010a */
[----:B------:R-:W-:-:S08]  /*3050*/  DFMA R16, R16, R16, R16 ;  /* 0x000000101010722b */ /* 0x000fd00000000010 */
[----:B------:R-:W-:-:S08]  /*3060*/  DFMA R16, R10, R16, R10 ;  /* 0x000000100a10722b */ /* 0x000fd0000000000a */
[----:B------:R-:W-:-:S08]  /*3070*/  DMUL R10, R12, R16 ;  /* 0x000000100c0a7228 */ /* 0x000fd00000000000 */
[----:B------:R-:W-:-:S08]  /*3080*/  DFMA R10, R12, R16, R10 ;  /* 0x000000100c0a722b */ /* 0x000fd0000000000a */
[----:B------:R-:W-:-:S08]  /*3090*/  DMUL R22, R10, R10 ;  /* 0x0000000a0a167228 */ /* 0x000fd00000000000 */
[----:B------:R-:W-:Y:S01]  /*30a0*/  DFMA R14, R22, UR4, R14 ;  /* 0x00000004160e7c2b */ /* 0x000fe2000800000e */
[----:B------:R-:W-:Y:S01]  /*30b0*/  UMOV UR4, 0x75488a3f ;  /* 0x75488a3f00047882 */ /* 0x000fe20000000000 */
[----:B------:R-:W-:-:S06]  /*30c0*/  UMOV UR5, 0x3ef3b20a ;  /* 0x3ef3b20a00057882 */ /* 0x000fcc0000000000 */
[----:B------:R-:W-:Y:S01]  /*30d0*/  DFMA R18, R22, R14, UR4 ;  /* 0x0000000416127e2b */ /* 0x000fe2000800000e */
[----:B------:R-:W-:Y:S01]  /*30e0*/  UMOV UR4, 0xe4faecd5 ;  /* 0xe4faecd500047882 */ /* 0x000fe20000000000 */
[----:B------:R-:W-:Y:S01]  /*30f0*/  UMOV UR5, 0x3f1745cd ;  /* 0x3f1745cd00057882 */ /* 0x000fe20000000000 */
[----:B------:R-:W-:-:S05]  /*3100*/  DADD R14, R12, -R10 ;  /* 0x000000000c0e7229 */ /* 0x000fca000000080a */
[----:B------:R-:W-:Y:S01]  /*3110*/  DFMA R18, R22, R18, UR4 ;  /* 0x0000000416127e2b */ /* 0x000fe20008000012 */
[----:B------:R-:W-:Y:S01]  /*3120*/  UMOV UR4, 0x258a578b ;  /* 0x258a578b00047882 */ /* 0x000fe20000000000 */
[----:B------:R-:W-:Y:S01]  /*3130*/  UMOV UR5, 0x3f3c71c7 ;  /* 0x3f3c71c700057882 */ /* 0x000fe20000000000 */
[----:B------:R-:W-:-:S05]  /*3140*/  DADD R14, R14, R14 ;  /* 0x000000000e0e7229 */ /* 0x000fca000000000e */
[----:B------:R-:W-:Y:S01]  /*3150*/  DFMA R18, R22, R18, UR4 ;  /* 0x0000000416127e2b */ /* 0x000fe20008000012 */
[----:B------:R-:W-:Y:S01]  /*3160*/  UMOV UR4, 0x9242b910 ;  /* 0x9242b91000047882 */ /* 0x000fe20000000000 */
[----:B------:R-:W-:Y:S01]  /*3170*/  UMOV UR5, 0x3f624924 ;  /* 0x3f62492400057882 */ /* 0x000fe20000000000 */
[----:B------:R-:W-:-:S05]  /*3180*/  DFMA R14, R12, -R10, R14 ;  /* 0x8000000a0c0e722b */ /* 0x000fca000000000e */
[----:B------:R-:W-:Y:S01]  /*3190*/  DFMA R18, R22, R18, UR4 ;  /* 0x0000000416127e2b */ /* 0x000fe20008000012 */
[----:B------:R-:W-:Y:S01]  /*31a0*/  UMOV UR4, 0x99999dfb ;  /* 0x99999dfb00047882 */ /* 0x000fe20000000000 */
[----:B------:R-:W-:Y:S01]  /*31b0*/  UMOV UR5, 0x3f899999 ;  /* 0x3f89999900057882 */ /* 0x000fe20000000000 */
[----:B------:R-:W-:-:S05]  /*31c0*/  DMUL R14, R16, R14 ;  /* 0x0000000e100e7228 */ /* 0x000fca0000000000 */
[----:B------:R-:W-:Y:S01]  /*31d0*/  DFMA R18, R22, R18, UR4 ;  /* 0x0000000416127e2b */ /* 0x000fe20008000012 */
[----:B------:R-:W-:Y:S01]  /*31e0*/  UMOV UR4, 0x55555555 ;  /* 0x5555555500047882 */ /* 0x000fe20000000000 */
[----:B------:R-:W-:-:S03]  /*31f0*/  UMOV UR5, 0x3fb55555 ;  /* 0x3fb5555500057882 */ /* 0x000fc60000000000 */
[----:B------:R-:W-:Y:S02]  /*3200*/  IADD3 R21, PT, PT, R15, 0x100000, RZ ;  /* 0x001000000f157810 */ /* 0x000fe40007ffe0ff */
[----:B------:R-:W-:Y:S01]  /*3210*/  MOV R20, R14 ;  /* 0x0000000e00147202 */ /* 0x000fe20000000f00 */
[----:B------:R-:W-:-:S08]  /*3220*/  DFMA R12, R22, R18, UR4 ;  /* 0x00000004160c7e2b */ /* 0x000fd00008000012 */
[----:B------:R-:W-:Y:S01]  /*3230*/  DADD R16, -R12, UR4 ;  /* 0x000000040c107e29 */ /* 0x000fe20008000100 */
[----:B------:R-:W-:Y:S01]  /*3240*/  UMOV UR4, 0xb9e7b0 ;  /* 0x00b9e7b000047882 */ /* 0x000fe20000000000 */
[----:B------:R-:W-:-:S06]  /*3250*/  UMOV UR5, 0x3c46a4cb ;  /* 0x3c46a4cb00057882 */ /* 0x000fcc0000000000 */
[----:B------:R-:W-:Y:S02]  /*3260*/  DFMA R16, R22, R18, R16 ;  /* 0x000000121610722b */ /* 0x000fe40000000010 */
[----:B------:R-:W-:-:S06]  /*3270*/  DMUL R18, R10, R10 ;  /* 0x0000000a0a127228 */ /* 0x000fcc0000000000 */
[----:B------:R-:W-:Y:S01]  /*3280*/  DADD R16, R16, -UR4 ;  /* 0x8000000410107e29 */ /* 0x000fe20008000000 */
[----:B------:R-:W-:Y:S01]  /*3290*/  UMOV UR4, 0x80000000 ;  /* 0x8000000000047882 */ /* 0x000fe20000000000 */
[----:B------:R-:W-:Y:S01]  /*32a0*/  DFMA R22, R10, R10, -R18 ;  /* 0x0000000a0a16722b */ /* 0x000fe20000000812 */
[----:B------:R-:W-:-:S07]  /*32b0*/  UMOV UR5, 0x43300000 ;  /* 0x4330000000057882 */ /* 0x000fce0000000000 */
[C---:B------:R-:W-:Y:S02]  /*32c0*/  DFMA R20, R10.reuse, R20, R22 ;  /* 0x000000140a14722b */ /* 0x040fe40000000016 */
[----:B------:R-:W-:-:S08]  /*32d0*/  DMUL R22, R10, R18 ;  /* 0x000000120a167228 */ /* 0x000fd00000000000 */
[----:B------:R-:W-:-:S08]  /*32e0*/  DFMA R24, R10, R18, -R22 ;  /* 0x000000120a18722b */ /* 0x000fd00000000816 */
[----:B------:R-:W-:Y:S02]  /*32f0*/  DFMA R24, R14, R18, R24 ;  /* 0x000000120e18722b */ /* 0x000fe40000000018 */
[----:B------:R-:W-:-:S06]  /*3300*/  DADD R18, R12, R16 ;  /* 0x000000000c127229 */ /* 0x000fcc0000000010 */
[----:B------:R-:W-:Y:S02]  /*3310*/  DFMA R20, R10, R20, R24 ;  /* 0x000000140a14722b */ /* 0x000fe40000000018 */
[----:B------:R-:W-:-:S08]  /*3320*/  DADD R24, R12, -R18 ;  /* 0x000000000c187229 */ /* 0x000fd00000000812 */
[----:B------:R-:W-:Y:S02]  /*3330*/  DADD R24, R16, R24 ;  /* 0x0000000010187229 */ /* 0x000fe40000000018 */
[----:B------:R-:W-:-:S08]  /*3340*/  DMUL R16, R18, R22 ;  /* 0x0000001612107228 */ /* 0x000fd00000000000 */
[----:B------:R-:W-:-:S08]  /*3350*/  DFMA R12, R18, R22, -R16 ;  /* 0x00000016120c722b */ /* 0x000fd00000000810 */
[----:B------:R-:W-:-:S08]  /*3360*/  DFMA R12, R18, R20, R12 ;  /* 0x00000014120c722b */ /* 0x000fd0000000000c */
[----:B------:R-:W-:-:S08]  /*3370*/  DFMA R24, R24, R22, R12 ;  /* 0x000000161818722b */ /* 0x000fd0000000000c */
[----:B------:R-:W-:-:S08]  /*3380*/  DADD R18, R16, R24 ;  /* 0x0000000010127229 */ /* 0x000fd00000000018 */
[--C-:B------:R-:W-:Y:S02]  /*3390*/  DADD R12, R10, R18.reuse ;  /* 0x000000000a0c7229 */ /* 0x100fe40000000012 */
[----:B------:R-:W-:-:S06]  /*33a0*/  DADD R16, R16, -R18 ;  /* 0x0000000010107229 */ /* 0x000fcc0000000812 */
[----:B------:R-:W-:Y:S02]  /*33b0*/  DADD R10, R10, -R12 ;  /* 0x000000000a0a7229 */ /* 0x000fe4000000080c */
[----:B------:R-:W-:-:S06]  /*33c0*/  DADD R16, R24, R16 ;  /* 0x0000000018107229 */ /* 0x000fcc0000000010 */
[----:B------:R-:W-:-:S08]  /*33d0*/  DADD R10, R18, R10 ;  /* 0x00000000120a7229 */ /* 0x000fd0000000000a */
[----:B------:R-:W-:Y:S01]  /*33e0*/  DADD R10, R16, R10 ;  /* 0x00000000100a7229 */ /* 0x000fe2000000000a */
[C---:B------:R-:W-:Y:S01]  /*33f0*/  IADD3 R16, PT, PT, R29.reuse, -0x3ff, RZ ;  /* 0xfffffc011d107810 */ /* 0x040fe20007ffe0ff */
[----:B------:R-:W-:-:S06]  /*3400*/  @P1 VIADD R16, R29, 0xfffffc02 ;  /* 0xfffffc021d101836 */ /* 0x000fcc0000000000 */
[----:B------:R-:W-:Y:S01]  /*3410*/  DADD R18, R14, R10 ;  /* 0x000000000e127229 */ /* 0x000fe2000000000a */
[----:B------:R-:W-:Y:S01]  /*3420*/  HFMA2 R11, -RZ, RZ, 3.59375, 0 ;  /* 0x43300000ff0b7431 */ /* 0x000fe200000001ff */
[----:B------:R-:W-:-:S06]  /*3430*/  LOP3.LUT R10, R16, 0x80000000, RZ, 0x3c, !PT ;  /* 0x80000000100a7812 */ /* 0x000fcc00078e3cff */
[----:B------:R-:W-:Y:S02]  /*3440*/  DADD R14, R12, R18 ;  /* 0x000000000c0e7229 */ /* 0x000fe40000000012 */
[----:B------:R-:W-:Y:S01]  /*3450*/  DADD R10, R10, -UR4 ;  /* 0x800000040a0a7e29 */ /* 0x000fe20008000000 */
[----:B------:R-:W-:Y:S01]  /*3460*/  UMOV UR4, 0xfefa39ef ;  /* 0xfefa39ef00047882 */ /* 0x000fe20000000000 */
[----:B------:R-:W-:-:S04]  /*3470*/  UMOV UR5, 0x3fe62e42 ;  /* 0x3fe62e4200057882 */ /* 0x000fc80000000000 */
[--C-:B------:R-:W-:Y:S02]  /*3480*/  DADD R20, R12, -R14.reuse ;  /* 0x000000000c147229 */ /* 0x100fe4000000080e */
[----:B------:R-:W-:-:S06]  /*3490*/  DFMA R16, R10, UR4, R14 ;  /* 0x000000040a107c2b */ /* 0x000fcc000800000e */
[----:B------:R-:W-:Y:S02]  /*34a0*/  DADD R20, R18, R20 ;  /* 0x0000000012147229 */ /* 0x000fe40000000014 */
[----:B------:R-:W-:-:S08]  /*34b0*/  DFMA R12, R10, -UR4, R16 ;  /* 0x800000040a0c7c2b */ /* 0x000fd00008000010 */
[----:B------:R-:W-:-:S08]  /*34c0*/  DADD R12, -R14, R12 ;  /* 0x000000000e0c7229 */ /* 0x000fd0000000010c */
[----:B------:R-:W-:-:S08]  /*34d0*/  DADD R12, R20, -R12 ;  /* 0x00000000140c7229 */ /* 0x000fd0000000080c */
[----:B------:R-:W-:-:S08]  /*34e0*/  DFMA R12, R10, UR6, R12 ;  /* 0x000000060a0c7c2b */ /* 0x000fd0000800000c */
[----:B------:R-:W-:-:S08]  /*34f0*/  DADD R10, R16, R12 ;  /* 0x00000000100a7229 */ /* 0x000fd0000000000c */
[----:B------:R-:W-:Y:S02]  /*3500*/  DADD R16, R16, -R10 ;  /* 0x0000000010107229 */ /* 0x000fe4000000080a */
[----:B------:R-:W-:-:S06]  /*3510*/  DMUL R20, R10, 2 ;  /* 0x400000000a147828 */ /* 0x000fcc0000000000 */
[----:B------:R-:W-:Y:S02]  /*3520*/  DADD R16, R12, R16 ;  /* 0x000000000c107229 */ /* 0x000fe40000000010 */
[----:B------:R-:W-:Y:S01]  /*3530*/  DFMA R18, R10, 2, -R20 ;  /* 0x400000000a12782b */ /* 0x000fe20000000814 */
[----:B------:R-:W-:Y:S01]  /*3540*/  HFMA2 R11, -RZ, RZ, 1.9912109375, 0.00128841400146484375 ;  /* 0x3ff71547ff0b7431 */ /* 0x000fe200000001ff */
[----:B------:R-:W-:-:S06]  /*3550*/  MOV R10, 0x652b82fe ;  /* 0x652b82fe000a7802 */ /* 0x000fcc0000000f00 */
[----:B------:R-:W-:-:S08]  /*3560*/  DFMA R18, R16, 2, R18 ;  /* 0x400000001012782b */ /* 0x000fd00000000012 */
[----:B------:R-:W-:-:S08]  /*3570*/  DADD R12, R20, R18 ;  /* 0x00000000140c7229 */ /* 0x000fd00000000012 */
[----:B------:R-:W-:Y:S02]  /*3580*/  DFMA R10, R12, R10, 6.75539944105574400000e+15 ;  /* 0x433800000c0a742b */ /* 0x000fe4000000000a */
[----:B------:R-:W-:Y:S01]  /*3590*/  FSETP.GEU.AND P0, PT, |R13|, 4.1917929649353027344, PT ;  /* 0x4086232b0d00780b */ /* 0x000fe20003f0e200 */
[----:B------:R-:W-:-:S05]  /*35a0*/  DADD R20, R20, -R12 ;  /* 0x0000000014147229 */ /* 0x000fca000000080c */
[----:B------:R-:W-:-:S03]  /*35b0*/  DADD R16, R10, -6.75539944105574400000e+15 ;  /* 0xc33800000a107429 */ /* 0x000fc60000000000 */
[----:B------:R-:W-:-:S05]  /*35c0*/  DADD R18, R18, R20 ;  /* 0x0000000012127229 */ /* 0x000fca0000000014 */
[----:B------:R-:W-:Y:S01]  /*35d0*/  DFMA R14, R16, -UR4, R12 ;  /* 0x80000004100e7c2b */ /* 0x000fe2000800000c */
[----:B------:R-:W-:Y:S01]  /*35e0*/  UMOV UR4, 0x3b39803f ;  /* 0x3b39803f00047882 */ /* 0x000fe20000000000 */
[----:B------:R-:W-:-:S06]  /*35f0*/  UMOV UR5, 0x3c7abc9e ;  /* 0x3c7abc9e00057882 */ /* 0x000fcc0000000000 */
[----:B------:R-:W-:Y:S01]  /*3600*/  DFMA R14, R16, -UR4, R14 ;  /* 0x80000004100e7c2b */ /* 0x000fe2000800000e */
[----:B------:R-:W-:Y:S01]  /*3610*/  UMOV UR4, 0x69ce2bdf ;  /* 0x69ce2bdf00047882 */ /* 0x000fe20000000000 */
[----:B------:R-:W-:Y:S01]  /*3620*/  IMAD.MOV.U32 R16, RZ, RZ, -0x35dec16 ;  /* 0xfca213eaff107424 */ /* 0x000fe200078e00ff */
[----:B------:R-:W-:Y:S01]  /*3630*/  MOV R17, 0x3e928af3 ;  /* 0x3e928af300117802 */ /* 0x000fe20000000f00 */
[----:B------:R-:W-:-:S05]  /*3640*/  UMOV UR5, 0x3e5ade15 ;  /* 0x3e5ade1500057882 */ /* 0x000fca0000000000 */
[----:B------:R-:W-:Y:S01]  /*3650*/  DFMA R16, R14, UR4, R16 ;  /* 0x000000040e107c2b */ /* 0x000fe20008000010 */
[----:B------:R-:W-:Y:S01]  /*3660*/  UMOV UR4, 0x62401315 ;  /* 0x6240131500047882 */ /* 0x000fe20000000000 */
[----:B------:R-:W-:-:S06]  /*3670*/  UMOV UR5, 0x3ec71dee ;  /* 0x3ec71dee00057882 */ /* 0x000fcc0000000000 */
[----:B------:R-:W-:Y:S01]  /*3680*/  DFMA R16, R14, R16, UR4 ;  /* 0x000000040e107e2b */ /* 0x000fe20008000010 */
        /* <DEDUP_REMOVED lines=20> */
[----:B------:R-:W-:-:S08]  /*37d0*/  DFMA R16, R14, R16, UR4 ;  /* 0x000000040e107e2b */ /* 0x000fd00008000010 */
[----:B------:R-:W-:-:S08]  /*37e0*/  DFMA R16, R14, R16, 1 ;  /* 0x3ff000000e10742b */ /* 0x000fd00000000010 */
[----:B------:R-:W-:-:S10]  /*37f0*/  DFMA R16, R14, R16, 1 ;  /* 0x3ff000000e10742b */ /* 0x000fd40000000010 */
[----:B------:R-:W-:Y:S02]  /*3800*/  LEA R15, R10, R17, 0x14 ;  /* 0x000000110a0f7211 */ /* 0x000fe400078ea0ff */
[----:B------:R-:W-:Y:S01]  /*3810*/  MOV R14, R16 ;  /* 0x00000010000e7202 */ /* 0x000fe20000000f00 */
[----:B------:R-:W-:Y:S06]  /*3820*/  @!P0 BRA `(.L_x_44) ;  /* 0x0000000000308947 */ /* 0x000fec0003800000 */
[----:B------:R-:W-:Y:S01]  /*3830*/  FSETP.GEU.AND P1, PT, |R13|, 4.2275390625, PT ;  /* 0x408748000d00780b */ /* 0x000fe20003f2e200 */
[C---:B------:R-:W-:Y:S02]  /*3840*/  DADD R14, R12.reuse, +INF ;  /* 0x7ff000000c0e7429 */ /* 0x040fe40000000000 */
[----:B------:R-:W-:-:S08]  /*3850*/  DSETP.GEU.AND P0, PT, R12, RZ, PT ;  /* 0x000000ff0c00722a */ /* 0x000fd00003f0e000 */
[----:B------:R-:W-:Y:S02]  /*3860*/  FSEL R14, R14, RZ, P0 ;  /* 0x000000ff0e0e7208 */ /* 0x000fe40000000000 */
[----:B------:R-:W-:Y:S02]  /*3870*/  @!P1 LEA.HI R11, R10, R10, RZ, 0x1 ;  /* 0x0000000a0a0b9211 */ /* 0x000fe400078f08ff */
[----:B------:R-:W-:Y:S02]  /*3880*/  FSEL R15, R15, RZ, P0 ;  /* 0x000000ff0f0f7208 */ /* 0x000fe40000000000 */
[----:B------:R-:W-:-:S04]  /*3890*/  @!P1 SHF.R.S32.HI R11, RZ, 0x1, R11 ;  /* 0x00000001ff0b9819 */ /* 0x000fc8000001140b */
[----:B------:R-:W-:Y:S01]  /*38a0*/  @!P1 LEA R17, R11, R17, 0x14 ;  /* 0x000000110b119211 */ /* 0x000fe200078ea0ff */
[----:B------:R-:W-:-:S05]  /*38b0*/  @!P1 IMAD.IADD R10, R10, 0x1, -R11 ;  /* 0x000000010a0a9824 */ /* 0x000fca00078e0a0b */
[----:B------:R-:W-:Y:S02]  /*38c0*/  @!P1 LEA R11, R10, 0x3ff00000, 0x14 ;  /* 0x3ff000000a0b9811 */ /* 0x000fe400078ea0ff */
[----:B------:R-:W-:-:S06]  /*38d0*/  @!P1 MOV R10, RZ ;  /* 0x000000ff000a9202 */ /* 0x000fcc0000000f00 */
[----:B------:R-:W-:-:S11]  /*38e0*/  @!P1 DMUL R14, R16, R10 ;  /* 0x0000000a100e9228 */ /* 0x000fd60000000000 */
.L_x_44:
[----:B------:R-:W-:Y:S01]  /*38f0*/  DFMA R18, R18, R14, R14 ;  /* 0x0000000e1212722b */ /* 0x000fe2000000000e */
[----:B------:R-:W-:Y:S01]  /*3900*/  MOV R29, 0x0 ;  /* 0x00000000001d7802 */ /* 0x000fe20000000f00 */
[----:B------:R-:W-:-:S08]  /*3910*/  DSETP.NEU.AND P0, PT, |R14|, +INF , PT ;  /* 0x7ff000000e00742a */ /* 0x000fd00003f0d200 */
[----:B------:R-:W-:Y:S02]  /*3920*/  FSEL R12, R14, R18, !P0 ;  /* 0x000000120e0c7208 */ /* 0x000fe40004000000 */
[----:B------:R-:W-:Y:S01]  /*3930*/  FSEL R13, R15, R19, !P0 ;  /* 0x000000130f0d7208 */ /* 0x000fe20004000000 */
[----:B------:R-:W-:Y:S06]  /*3940*/  RET.REL.NODEC R28 `(_Z19explicitEulerStep2DIfEvPT_S1_S0_iS0_S0_6float2S2_) ;  /* 0xffffffc41cac7950 */ /* 0x000fec0003c3ffff */
.L_x_45:
[----:B------:R-:W-:-:S00]  /*3950*/  BRA `(.L_x_45) ;  /* 0xfffffffc00fc7947 */ /* 0x000fc0000383ffff */
[----:B------:R-:W-:-:S00]  /*3960*/  NOP ;  /* 0x0000000000007918 */ /* 0x000fc00000000000 */
        /* <DEDUP_REMOVED lines=9> */
.L_x_72:


//--------------------- .text._Z8tornado2P6float2ffiiS_S_ff --------------------------
	.section	.text._Z8tornado2P6float2ffiiS_S_ff,"ax",@progbits
	.align	128
        .global         _Z8tornado2P6float2ffiiS_S_ff
        .type           _Z8tornado2P6float2ffiiS_S_ff,@function
        .size           _Z8tornado2P6float2ffiiS_S_ff,(.L_x_75 - _Z8tornado2P6float2ffiiS_S_ff)
        .other          _Z8tornado2P6float2ffiiS_S_ff,@"STO_CUDA_ENTRY STV_DEFAULT"
_Z8tornado2P6float2ffiiS_S_ff:
.text._Z8tornado2P6float2ffiiS_S_ff:
        /* <DEDUP_REMOVED lines=13> */
[----:B------:R-:W0:Y:S01]  /*00d0*/  LDC.64 R6, c[0x0][0x3a8] ;  /* 0x0000ea00ff067b82 */ /* 0x000e220000000a00 */
[----:B------:R-:W0:Y:S01]  /*00e0*/  LDCU.64 UR4, c[0x0][0x388] ;  /* 0x00007100ff0477ac */ /* 0x000e220008000a00 */
[----:B------:R-:W-:Y:S01]  /*00f0*/  I2FP.F32.U32 R5, R2 ;  /* 0x0000000200057245 */ /* 0x000fe20000201000 */
[----:B------:R-:W-:Y:S01]  /*0100*/  IMAD R2, R3, UR6, R2 ;  /* 0x0000000603027c24 */ /* 0x000fe2000f8e0202 */
[----:B------:R-:W-:Y:S01]  /*0110*/  I2FP.F32.U32 R0, R3 ;  /* 0x0000000300007245 */ /* 0x000fe20000201000 */
[----:B------:R-:W1:Y:S01]  /*0120*/  LDCU UR7, c[0x0][0x398] ;  /* 0x00007300ff0777ac */ /* 0x000e620008000800 */
[----:B------:R-:W-:Y:S01]  /*0130*/  BSSY.RECONVERGENT B0, `(.L_x_46) ;  /* 0x0000008000007945 */ /* 0x000fe20003800200 */
[----:B0-----:R-:W-:Y:S02]  /*0140*/  FFMA R5, R5, UR4, R6 ;  /* 0x0000000405057c23 */ /* 0x001fe40008000006 */
[----:B------:R-:W-:Y:S01]  /*0150*/  FFMA R3, R0, UR5, R7 ;  /* 0x0000000500037c23 */ /* 0x000fe20008000007 */
[----:B------:R-:W-:Y:S01]  /*0160*/  MOV R0, 0x1b0 ;  /* 0x000001b000007802 */ /* 0x000fe20000000f00 */
[----:B-1----:R-:W-:-:S04]  /*0170*/  FADD R8, R5, -UR7 ;  /* 0x8000000705087e21 */ /* 0x002fc80008000000 */
[----:B------:R-:W0:Y:S02]  /*0180*/  F2F.F64.F32 R4, R8 ;  /* 0x0000000800047310 */ /* 0x000e240000201800 */
[----:B0-----:R-:W-:-:S11]  /*0190*/  DADD R24, -RZ, |R4| ;  /* 0x00000000ff187229 */ /* 0x001fd60000000504 */
[----:B------:R-:W-:Y:S05]  /*01a0*/  CALL.REL.NOINC `($_Z8tornado2P6float2ffiiS_S_ff$__internal_accurate_pow) ;  /* 0x0000001000647944 */ /* 0x000fea0003c00000 */
[----:B------:R-:W-:Y:S05]  /*01b0*/  BSYNC.RECONVERGENT B0 ;  /* 0x0000000000007941 */ /* 0x000fea0003800200 */
.L_x_46:
[----:B------:R-:W-:Y:S01]  /*01c0*/  DADD R6, R4, 2 ;  /* 0x4000000004067429 */ /* 0x000fe20000000000 */
[----:B------:R-:W-:Y:S01]  /*01d0*/  FSETP.NEU.AND P0, PT, R8, RZ, PT ;  /* 0x000000ff0800720b */ /* 0x000fe20003f0d000 */
[----:B------:R-:W-:Y:S01]  /*01e0*/  BSSY.RECONVERGENT B0, `(.L_x_47) ;  /* 0x000000d000007945 */ /* 0x000fe20003800200 */
[----:B------:R-:W-:Y:S02]  /*01f0*/  IMAD.MOV.U32 R10, RZ, RZ, R12 ;  /* 0x000000ffff0a7224 */ /* 0x000fe400078e000c */
[----:B------:R-:W-:-:S05]  /*0200*/  IMAD.MOV.U32 R11, RZ, RZ, R13 ;  /* 0x000000ffff0b7224 */ /* 0x000fca00078e000d */
[----:B------:R-:W-:-:S04]  /*0210*/  LOP3.LUT R6, R7, 0x7ff00000, RZ, 0xc0, !PT ;  /* 0x7ff0000007067812 */ /* 0x000fc800078ec0ff */
[----:B------:R-:W-:Y:S02]  /*0220*/  ISETP.NE.AND P1, PT, R6, 0x7ff00000, PT ;  /* 0x7ff000000600780c */ /* 0x000fe40003f25270 */
[----:B------:R-:W-:-:S11]  /*0230*/  @!P0 CS2R R10, SRZ ;  /* 0x00000000000a8805 */ /* 0x000fd6000001ff00 */
[----:B------:R-:W-:Y:S05]  /*0240*/  @P1 BRA `(.L_x_48) ;  /* 0x0000000000181947 */ /* 0x000fea0003800000 */
[----:B------:R-:W-:-:S13]  /*0250*/  FSETP.NAN.AND P0, PT, R8, R8, PT ;  /* 0x000000080800720b */ /* 0x000fda0003f08000 */
[----:B------:R-:W-:Y:S01]  /*0260*/  @P0 DADD R10, R4, 2 ;  /* 0x40000000040a0429 */ /* 0x000fe20000000000 */
[----:B------:R-:W-:Y:S10]  /*0270*/  @P0 BRA `(.L_x_48) ;  /* 0x00000000000c0947 */ /* 0x000ff40003800000 */
[----:B------:R-:W-:-:S14]  /*0280*/  DSETP.NEU.AND P0, PT, |R4|, +INF , PT ;  /* 0x7ff000000400742a */ /* 0x000fdc0003f0d200 */
[----:B------:R-:W-:Y:S02]  /*0290*/  @!P0 IMAD.MOV.U32 R10, RZ, RZ, 0x0 ;  /* 0x00000000ff0a8424 */ /* 0x000fe400078e00ff */
[----:B------:R-:W-:-:S07]  /*02a0*/  @!P0 IMAD.MOV.U32 R11, RZ, RZ, 0x7ff00000 ;  /* 0x7ff00000ff0b8424 */ /* 0x000fce00078e00ff */
.L_x_48:
[----:B------:R-:W-:Y:S05]  /*02b0*/  BSYNC.RECONVERGENT B0 ;  /* 0x0000000000007941 */ /* 0x000fea0003800200 */
.L_x_47:
[----:B------:R-:W0:Y:S01]  /*02c0*/  LDCU UR4, c[0x0][0x39c] ;  /* 0x00007380ff0477ac */ /* 0x000e220008000800 */
[----:B------:R-:W-:Y:S01]  /*02d0*/  FSETP.NEU.AND P0, PT, R8, 1, PT ;  /* 0x3f8000000800780b */ /* 0x000fe20003f0d000 */
[----:B------:R-:W-:Y:S01]  /*02e0*/  BSSY.RECONVERGENT B0, `(.L_x_49) ;  /* 0x0000008000007945 */ /* 0x000fe20003800200 */
[----:B------:R-:W-:Y:S02]  /*02f0*/  MOV R0, 0x360 ;  /* 0x0000036000007802 */ /* 0x000fe40000000f00 */
[----:B------:R-:W-:Y:S02]  /*0300*/  FSEL R8, R10, RZ, P0 ;  /* 0x000000ff0a087208 */ /* 0x000fe40000000000 */
[----:B------:R-:W-:Y:S01]  /*0310*/  FSEL R9, R11, 1.875, P0 ;  /* 0x3ff000000b097808 */ /* 0x000fe20000000000 */
[----:B0-----:R-:W-:-:S04]  /*0320*/  FADD R3, R3, -UR4 ;  /* 0x8000000403037e21 */ /* 0x001fc80008000000 */
[----:B------:R-:W0:Y:S02]  /*0330*/  F2F.F64.F32 R6, R3 ;  /* 0x0000000300067310 */ /* 0x000e240000201800 */
[----:B0-----:R-:W-:-:S11]  /*0340*/  DADD R24, -RZ, |R6| ;  /* 0x00000000ff187229 */ /* 0x001fd60000000506 */
[----:B------:R-:W-:Y:S05]  /*0350*/  CALL.REL.NOINC `($_Z8tornado2P6float2ffiiS_S_ff$__internal_accurate_pow) ;  /* 0x0000000c00f87944 */ /* 0x000fea0003c00000 */
[----:B------:R-:W-:Y:S05]  /*0360*/  BSYNC.RECONVERGENT B0 ;  /* 0x0000000000007941 */ /* 0x000fea0003800200 */
.L_x_49:
[----:B------:R-:W-:Y:S01]  /*0370*/  DADD R10, R6, 2 ;  /* 0x40000000060a7429 */ /* 0x000fe20000000000 */
[C---:B------:R-:W-:Y:S01]  /*0380*/  FSETP.NEU.AND P1, PT, R3.reuse, RZ, PT ;  /* 0x000000ff0300720b */ /* 0x040fe20003f2d000 */
[----:B------:R-:W-:Y:S01]  /*0390*/  BSSY.RECONVERGENT B0, `(.L_x_50) ;  /* 0x000000e000007945 */ /* 0x000fe20003800200 */
[----:B------:R-:W-:-:S07]  /*03a0*/  FSETP.NEU.AND P0, PT, R3, 1, PT ;  /* 0x3f8000000300780b */ /* 0x000fce0003f0d000 */
[----:B------:R-:W-:Y:S01]  /*03b0*/  LOP3.LUT R10, R11, 0x7ff00000, RZ, 0xc0, !PT ;  /* 0x7ff000000b0a7812 */ /* 0x000fe200078ec0ff */
[----:B------:R-:W-:-:S03]  /*03c0*/  IMAD.MOV.U32 R11, RZ, RZ, R13 ;  /* 0x000000ffff0b7224 */ /* 0x000fc600078e000d */
        /* <DEDUP_REMOVED lines=10> */
.L_x_51:
[----:B------:R-:W-:Y:S05]  /*0470*/  BSYNC.RECONVERGENT B0 ;  /* 0x0000000000007941 */ /* 0x000fea0003800200 */
.L_x_50:
[----:B------:R-:W-:Y:S01]  /*0480*/  FSEL R6, R10, RZ, P0 ;  /* 0x000000ff0a067208 */ /* 0x000fe20000000000 */
[----:B------:R-:W-:Y:S01]  /*0490*/  IMAD.MOV.U32 R12, RZ, RZ, 0x0 ;  /* 0x00000000ff0c7424 */ /* 0x000fe200078e00ff */
[----:B------:R-:W-:Y:S01]  /*04a0*/  FSEL R7, R11, 1.875, P0 ;  /* 0x3ff000000b077808 */ /* 0x000fe20000000000 */
[----:B------:R-:W-:Y:S01]  /*04b0*/  IMAD.MOV.U32 R13, RZ, RZ, 0x3fd80000 ;  /* 0x3fd80000ff0d7424 */ /* 0x000fe200078e00ff */
[----:B------:R-:W-:Y:S04]  /*04c0*/  BSSY.RECONVERGENT B0, `(.L_x_52) ;  /* 0x0000012000007945 */ /* 0x000fe80003800200 */
[----:B------:R-:W-:-:S06]  /*04d0*/  DADD R8, R8, R6 ;  /* 0x0000000008087229 */ /* 0x000fcc0000000006 */
[----:B------:R-:W0:Y:S04]  /*04e0*/  MUFU.RSQ64H R7, R9 ;  /* 0x0000000900077308 */ /* 0x000e280000001c00 */
[----:B------:R-:W-:-:S04]  /*04f0*/  IADD3 R6, PT, PT, R9, -0x3500000, RZ ;  /* 0xfcb0000009067810 */ /* 0x000fc80007ffe0ff */
[----:B------:R-:W-:Y:S02]  /*0500*/  ISETP.GE.U32.AND P0, PT, R6, 0x7ca00000, PT ;  /* 0x7ca000000600780c */ /* 0x000fe40003f06070 */
[----:B0-----:R-:W-:-:S08]  /*0510*/  DMUL R10, R6, R6 ;  /* 0x00000006060a7228 */ /* 0x001fd00000000000 */
[----:B------:R-:W-:-:S08]  /*0520*/  DFMA R10, R8, -R10, 1 ;  /* 0x3ff00000080a742b */ /* 0x000fd0000000080a */
[----:B------:R-:W-:Y:S02]  /*0530*/  DFMA R12, R10, R12, 0.5 ;  /* 0x3fe000000a0c742b */ /* 0x000fe4000000000c */
[----:B------:R-:W-:-:S08]  /*0540*/  DMUL R10, R6, R10 ;  /* 0x0000000a060a7228 */ /* 0x000fd00000000000 */
[----:B------:R-:W-:-:S08]  /*0550*/  DFMA R14, R12, R10, R6 ;  /* 0x0000000a0c0e722b */ /* 0x000fd00000000006 */
[----:B------:R-:W-:Y:S02]  /*0560*/  DMUL R16, R8, R14 ;  /* 0x0000000e08107228 */ /* 0x000fe40000000000 */
[----:B------:R-:W-:Y:S02]  /*0570*/  VIADD R13, R15, 0xfff00000 ;  /* 0xfff000000f0d7836 */ /* 0x000fe40000000000 */
[----:B------:R-:W-:-:S04]  /*0580*/  IMAD.MOV.U32 R12, RZ, RZ, R14 ;  /* 0x000000ffff0c7224 */ /* 0x000fc800078e000e */
[----:B------:R-:W-:-:S08]  /*0590*/  DFMA R18, R16, -R16, R8 ;  /* 0x800000101012722b */ /* 0x000fd00000000008 */
[----:B------:R-:W-:Y:S01]  /*05a0*/  DFMA R10, R18, R12, R16 ;  /* 0x0000000c120a722b */ /* 0x000fe20000000010 */
[----:B------:R-:W-:Y:S10]  /*05b0*/  @!P0 BRA `(.L_x_53) ;  /* 0x0000000000088947 */ /* 0x000ff40003800000 */
[----:B------:R-:W-:-:S07]  /*05c0*/  MOV R0, 0x5e0 ;  /* 0x000005e000007802 */ /* 0x000fce0000000f00 */
[----:B------:R-:W-:Y:S05]  /*05d0*/  CALL.REL.NOINC `($__internal_4_$__cuda_sm20_dsqrt_rn_f64_mediumpath_v1) ;  /* 0x0000000800a47944 */ /* 0x000fea0003c00000 */
.L_x_53:
[----:B------:R-:W-:Y:S05]  /*05e0*/  BSYNC.RECONVERGENT B0 ;  /* 0x0000000000007941 */ /* 0x000fea0003800200 */
.L_x_52:
[----:B------:R-:W0:Y:S01]  /*05f0*/  F2F.F32.F64 R0, R10 ;  /* 0x0000000a00007310 */ /* 0x000e220000301000 */
[----:B------:R-:W-:Y:S01]  /*0600*/  UMOV UR4, 0xd9d7bdbb ;  /* 0xd9d7bdbb00047882 */ /* 0x000fe20000000000 */
[----:B------:R-:W-:Y:S01]  /*0610*/  UMOV UR5, 0x3ddb7cdf ;  /* 0x3ddb7cdf00057882 */ /* 0x000fe20000000000 */
[----:B------:R-:W-:Y:S01]  /*0620*/  IMAD.MOV.U32 R8, RZ, RZ, 0x1 ;  /* 0x00000001ff087424 */ /* 0x000fe200078e00ff */
[----:B------:R-:W-:Y:S01]  /*0630*/  BSSY.RECONVERGENT B0, `(.L_x_54) ;  /* 0x0000026000007945 */ /* 0x000fe20003800200 */
[----:B------:R-:W-:-:S03]  /*0640*/  IMAD.MOV.U32 R15, RZ, RZ, 0x437c0000 ;  /* 0x437c0000ff0f7424 */ /* 0x000fc600078e00ff */
[----:B------:R-:W1:Y:S08]  /*0650*/  F2F.F64.F32 R10, -R3 ;  /* 0x80000003000a7310 */ /* 0x000e700000201800 */
[----:B0-----:R-:W0:Y:S01]  /*0660*/  F2F.F64.F32 R6, R0 ;  /* 0x0000000000067310 */ /* 0x001e220000201800 */
[----:B-1----:R-:W-:Y:S01]  /*0670*/  FSETP.GEU.AND P1, PT, |R11|, 6.5827683646048100446e-37, PT ;  /* 0x036000000b00780b */ /* 0x002fe20003f2e200 */
[----:B0-----:R-:W-:Y:S01]  /*0680*/  DADD R6, R6, UR4 ;  /* 0x0000000406067e29 */ /* 0x001fe20008000000 */
[----:B------:R-:W0:Y:S05]  /*0690*/  LDCU.64 UR4, c[0x0][0x3a0] ;  /* 0x00007400ff0477ac */ /* 0x000e2a0008000a00 */
[----:B------:R-:W1:Y:S01]  /*06a0*/  MUFU.RCP64H R9, R7 ;  /* 0x0000000700097308 */ /* 0x000e620000001800 */
[----:B0-----:R-:W-:Y:S01]  /*06b0*/  FMUL R0, R0, -UR4 ;  /* 0x8000000400007c20 */ /* 0x001fe20008400000 */
[----:B-1----:R-:W-:-:S03]  /*06c0*/  DFMA R12, -R6, R8, 1 ;  /* 0x3ff00000060c742b */ /* 0x002fc60000000108 */
[----:B------:R-:W-:-:S05]  /*06d0*/  FMUL R0, R0, UR5 ;  /* 0x0000000500007c20 */ /* 0x000fca0008400000 */
[----:B------:R-:W-:-:S08]  /*06e0*/  DFMA R12, R12, R12, R12 ;  /* 0x0000000c0c0c722b */ /* 0x000fd0000000000c */
[----:B------:R-:W-:-:S08]  /*06f0*/  DFMA R8, R8, R12, R8 ;  /* 0x0000000c0808722b */ /* 0x000fd00000000008 */
[----:B------:R-:W-:-:S08]  /*0700*/  DFMA R12, -R6, R8, 1 ;  /* 0x3ff00000060c742b */ /* 0x000fd00000000108 */
[----:B------:R-:W-:Y:S01]  /*0710*/  DFMA R8, R8, R12, R8 ;  /* 0x0000000c0808722b */ /* 0x000fe20000000008 */
[----:B------:R-:W-:-:S04]  /*0720*/  IMAD.MOV.U32 R13, RZ, RZ, 0x3bbb989d ;  /* 0x3bbb989dff0d7424 */ /* 0x000fc800078e00ff */
[----:B------:R-:W-:-:S03]  /*0730*/  FFMA.SAT R14, R0, R13, 0.5 ;  /* 0x3f000000000e7423 */ /* 0x000fc6000000200d */
[----:B------:R-:W-:Y:S01]  /*0740*/  DMUL R12, R10, R8 ;  /* 0x000000080a0c7228 */ /* 0x000fe20000000000 */
[----:B------:R-:W-:-:S04]  /*0750*/  FFMA.RM R16, R14, R15, 12582913 ;  /* 0x4b4000010e107423 */ /* 0x000fc8000000400f */
[C---:B------:R-:W-:Y:S01]  /*0760*/  FADD R17, R16.reuse, -12583039 ;  /* 0xcb40007f10117421 */ /* 0x040fe20000000000 */
[----:B------:R-:W-:Y:S02]  /*0770*/  SHF.L.U32 R16, R16, 0x17, RZ ;  /* 0x0000001710107819 */ /* 0x000fe400000006ff */
[----:B------:R-:W-:Y:S01]  /*0780*/  DFMA R14, -R6, R12, R10 ;  /* 0x0000000c060e722b */ /* 0x000fe2000000010a */
[----:B------:R-:W-:-:S04]  /*0790*/  FFMA R17, R0, 1.4426950216293334961, -R17 ;  /* 0x3fb8aa3b00117823 */ /* 0x000fc80000000811 */
[----:B------:R-:W-:-:S03]  /*07a0*/  FFMA R17, R0, 1.925963033500011079e-08, R17 ;  /* 0x32a5706000117823 */ /* 0x000fc60000000011 */
[----:B------:R-:W-:-:S03]  /*07b0*/  DFMA R8, R8, R14, R12 ;  /* 0x0000000e0808722b */ /* 0x000fc6000000000c */
[----:B------:R-:W0:Y:S07]  /*07c0*/  MUFU.EX2 R17, R17 ;  /* 0x0000001100117308 */ /* 0x000e2e0000000800 */
[----:B------:R-:W-:-:S05]  /*07d0*/  FFMA R0, RZ, R7, R9 ;  /* 0x00000007ff007223 */ /* 0x000fca0000000009 */
[----:B------:R-:W-:Y:S01]  /*07e0*/  FSETP.GT.AND P0, PT, |R0|, 1.469367938527859385e-39, PT ;  /* 0x001000000000780b */ /* 0x000fe20003f04200 */
[----:B0-----:R-:W-:-:S12]  /*07f0*/  FMUL R16, R16, R17 ;  /* 0x0000001110107220 */ /* 0x001fd80000400000 */
[----:B------:R-:W-:Y:S05]  /*0800*/  @P0 BRA P1, `(.L_x_55) ;  /* 0x0000000000200947 */ /* 0x000fea0000800000 */
[----:B------:R-:W-:Y:S01]  /*0810*/  IMAD.MOV.U32 R8, RZ, RZ, R10 ;  /* 0x000000ffff087224 */ /* 0x000fe200078e000a */
[----:B------:R-:W-:Y:S01]  /*0820*/  MOV R0, 0x870 ;  /* 0x0000087000007802 */ /* 0x000fe20000000f00 */
[----:B------:R-:W-:Y:S02]  /*0830*/  IMAD.MOV.U32 R9, RZ, RZ, R11 ;  /* 0x000000ffff097224 */ /* 0x000fe400078e000b */
[----:B------:R-:W-:Y:S02]  /*0840*/  IMAD.MOV.U32 R10, RZ, RZ, R6 ;  /* 0x000000ffff0a7224 */ /* 0x000fe400078e0006 */
[----:B------:R-:W-:-:S07]  /*0850*/  IMAD.MOV.U32 R11, RZ, RZ, R7 ;  /* 0x000000ffff0b7224 */ /* 0x000fce00078e0007 */
[----:B------:R-:W-:Y:S05]  /*0860*/  CALL.REL.NOINC `($__internal_3_$__cuda_sm20_div_rn_f64_full) ;  /* 0x00000000008c7944 */ /* 0x000fea0003c00000 */
[----:B------:R-:W-:Y:S02]  /*0870*/  IMAD.MOV.U32 R8, RZ, RZ, R10 ;  /* 0x000000ffff087224 */ /* 0x000fe400078e000a */
[----:B------:R-:W-:-:S07]  /*0880*/  IMAD.MOV.U32 R9, RZ, RZ, R11 ;  /* 0x000000ffff097224 */ /* 0x000fce00078e000b */
.L_x_55:
[----:B------:R-:W-:Y:S05]  /*0890*/  BSYNC.RECONVERGENT B0 ;  /* 0x0000000000007941 */ /* 0x000fea0003800200 */
.L_x_54:
[----:B------:R-:W0:Y:S01]  /*08a0*/  MUFU.RCP64H R11, R7 ;  /* 0x00000007000b7308 */ /* 0x000e220000001800 */
[----:B------:R-:W-:Y:S01]  /*08b0*/  IMAD.MOV.U32 R10, RZ, RZ, 0x1 ;  /* 0x00000001ff0a7424 */ /* 0x000fe200078e00ff */
[----:B------:R-:W-:Y:S01]  /*08c0*/  FSETP.GEU.AND P1, PT, |R5|, 6.5827683646048100446e-37, PT ;  /* 0x036000000500780b */ /* 0x000fe20003f2e200 */
[----:B------:R-:W1:Y:S01]  /*08d0*/  LDCU.64 UR4, c[0x0][0x358] ;  /* 0x00006b00ff0477ac */ /* 0x000e620008000a00 */
[----:B------:R-:W-:Y:S04]  /*08e0*/  BSSY.RECONVERGENT B0, `(.L_x_56) ;  /* 0x0000015000007945 */ /* 0x000fe80003800200 */
[----:B------:R-:W2:Y:S01]  /*08f0*/  F2F.F64.F32 R16, R16 ;  /* 0x0000001000107310 */ /* 0x000ea20000201800 */
[----:B0-----:R-:W-:-:S08]  /*0900*/  DFMA R12, -R6, R10, 1 ;  /* 0x3ff00000060c742b */ /* 0x001fd0000000010a */
[----:B------:R-:W-:-:S08]  /*0910*/  DFMA R12, R12, R12, R12 ;  /* 0x0000000c0c0c722b */ /* 0x000fd0000000000c */
[----:B------:R-:W-:-:S08]  /*0920*/  DFMA R12, R10, R12, R10 ;  /* 0x0000000c0a0c722b */ /* 0x000fd0000000000a */
[----:B------:R-:W-:-:S08]  /*0930*/  DFMA R10, -R6, R12, 1 ;  /* 0x3ff00000060a742b */ /* 0x000fd0000000010c */
[----:B------:R-:W-:-:S08]  /*0940*/  DFMA R14, R12, R10, R12 ;  /* 0x0000000a0c0e722b */ /* 0x000fd0000000000c */
[----:B------:R-:W-:-:S08]  /*0950*/  DMUL R10, R4, R14 ;  /* 0x0000000e040a7228 */ /* 0x000fd00000000000 */
[----:B------:R-:W-:-:S08]  /*0960*/  DFMA R12, -R6, R10, R4 ;  /* 0x0000000a060c722b */ /* 0x000fd00000000104 */
[----:B------:R-:W-:Y:S02]  /*0970*/  DFMA R10, R14, R12, R10 ;  /* 0x0000000c0e0a722b */ /* 0x000fe4000000000a */
[----:B--2---:R-:W-:-:S08]  /*0980*/  DMUL R14, R16, R8 ;  /* 0x00000008100e7228 */ /* 0x004fd00000000000 */
[----:B------:R-:W-:Y:S02]  /*0990*/  FFMA R0, RZ, R7, R11 ;  /* 0x00000007ff007223 */ /* 0x000fe4000000000b */
[----:B------:R0:W2:Y:S03]  /*09a0*/  F2F.F32.F64 R14, R14 ;  /* 0x0000000e000e7310 */ /* 0x0000a60000301000 */
[----:B------:R-:W-:-:S13]  /*09b0*/  FSETP.GT.AND P0, PT, |R0|, 1.469367938527859385e-39, PT ;  /* 0x001000000000780b */ /* 0x000fda0003f04200 */
[----:B012---:R-:W-:Y:S05]  /*09c0*/  @P0 BRA P1, `(.L_x_57) ;  /* 0x0000000000180947 */ /* 0x007fea0000800000 */
[----:B------:R-:W-:Y:S01]  /*09d0*/  MOV R8, R4 ;  /* 0x0000000400087202 */ /* 0x000fe20000000f00 */
[----:B------:R-:W-:Y:S01]  /*09e0*/  IMAD.MOV.U32 R9, RZ, RZ, R5 ;  /* 0x000000ffff097224 */ /* 0x000fe200078e0005 */
[----:B------:R-:W-:Y:S01]  /*09f0*/  MOV R0, 0xa30 ;  /* 0x00000a3000007802 */ /* 0x000fe20000000f00 */
[----:B------:R-:W-:Y:S02]  /*0a00*/  IMAD.MOV.U32 R10, RZ, RZ, R6 ;  /* 0x000000ffff0a7224 */ /* 0x000fe400078e0006 */
[----:B------:R-:W-:-:S07]  /*0a10*/  IMAD.MOV.U32 R11, RZ, RZ, R7 ;  /* 0x000000ffff0b7224 */ /* 0x000fce00078e0007 */
[----:B------:R-:W-:Y:S05]  /*0a20*/  CALL.REL.NOINC `($__internal_3_$__cuda_sm20_div_rn_f64_full) ;  /* 0x00000000001c7944 */ /* 0x000fea0003c00000 */
.L_x_57:
[----:B------:R-:W-:Y:S05]  /*0a30*/  BSYNC.RECONVERGENT B0 ;  /* 0x0000000000007941 */ /* 0x000fea0003800200 */
.L_x_56:
[----:B------:R-:W0:Y:S01]  /*0a40*/  LDC.64 R4, c[0x0][0x380] ;  /* 0x0000e000ff047b82 */ /* 0x000e220000000a00 */
[----:B------:R-:W-:-:S06]  /*0a50*/  DMUL R10, R16, R10 ;  /* 0x0000000a100a7228 */ /* 0x000fcc0000000000 */
[----:B------:R-:W1:Y:S01]  /*0a60*/  F2F.F32.F64 R15, R10 ;  /* 0x0000000a000f7310 */ /* 0x000e620000301000 */
[----:B0-----:R-:W-:-:S05]  /*0a70*/  IMAD.WIDE.U32 R2, R2, 0x8, R4 ;  /* 0x0000000802027825 */ /* 0x001fca00078e0004 */
[----:B-1----:R-:W-:Y:S01]  /*0a80*/  STG.E.64 desc[UR4][R2.64], R14 ;  /* 0x0000000e02007986 */ /* 0x002fe2000c101b04 */
[----:B------:R-:W-:Y:S05]  /*0a90*/  EXIT ;  /* 0x000000000000794d */ /* 0x000fea0003800000 */
        .weak           $__internal_3_$__cuda_sm20_div_rn_f64_full
        .type           $__internal_3_$__cuda_sm20_div_rn_f64_full,@function
        .size           $__internal_3_$__cuda_sm20_div_rn_f64_full,($__internal_4_$__cuda_sm20_dsqrt_rn_f64_mediumpath_v1 - $__internal_3_$__cuda_sm20_div_rn_f64_full)
$__internal_3_$__cuda_sm20_div_rn_f64_full:
[C---:B------:R-:W-:Y:S01]  /*0aa0*/  FSETP.GEU.AND P0, PT, |R11|.reuse, 1.469367938527859385e-39, PT ;  /* 0x001000000b00780b */ /* 0x040fe20003f0e200 */
[----:B------:R-:W-:Y:S01]  /*0ab0*/  IMAD.MOV.U32 R18, RZ, RZ, 0x1 ;  /* 0x00000001ff127424 */ /* 0x000fe200078e00ff */
[----:B------:R-:W-:Y:S01]  /*0ac0*/  LOP3.LUT R12, R11, 0x800fffff, RZ, 0xc0, !PT ;  /* 0x800fffff0b0c7812 */ /* 0x000fe200078ec0ff */
[----:B------:R-:W-:Y:S01]  /*0ad0*/  IMAD.MOV.U32 R15, RZ, RZ, 0x1ca00000 ;  /* 0x1ca00000ff0f7424 */ /* 0x000fe200078e00ff */
[C---:B------:R-:W-:Y:S01]  /*0ae0*/  FSETP.GEU.AND P2, PT, |R9|.reuse, 1.469367938527859385e-39, PT ;  /* 0x001000000900780b */ /* 0x040fe20003f4e200 */
[----:B------:R-:W-:Y:S01]  /*0af0*/  BSSY.RECONVERGENT B1, `(.L_x_58) ;  /* 0x0000052000017945 */ /* 0x000fe20003800200 */
[----:B------:R-:W-:Y:S01]  /*0b00*/  LOP3.LUT R13, R12, 0x3ff00000, RZ, 0xfc, !PT ;  /* 0x3ff000000c0d7812 */ /* 0x000fe200078efcff */
[----:B------:R-:W-:Y:S01]  /*0b10*/  IMAD.MOV.U32 R12, RZ, RZ, R10 ;  /* 0x000000ffff0c7224 */ /* 0x000fe200078e000a */
[----:B------:R-:W-:Y:S02]  /*0b20*/  LOP3.LUT R3, R9, 0x7ff00000, RZ, 0xc0, !PT ;  /* 0x7ff0000009037812 */ /* 0x000fe400078ec0ff */
[----:B------:R-:W-:-:S03]  /*0b30*/  LOP3.LUT R26, R11, 0x7ff00000, RZ, 0xc0, !PT ;  /* 0x7ff000000b1a7812 */ /* 0x000fc600078ec0ff */
[----:B------:R-:W-:Y:S01]  /*0b40*/  @!P0 DMUL R12, R10, 8.98846567431157953865e+307 ;  /* 0x7fe000000a0c8828 */ /* 0x000fe20000000000 */
[----:B------:R-:W-:Y:S01]  /*0b50*/  ISETP.GE.U32.AND P1, PT, R3, R26, PT ;  /* 0x0000001a0300720c */ /* 0x000fe20003f26070 */
[----:B------:R-:W-:Y:S02]  /*0b60*/  IMAD.MOV.U32 R27, RZ, RZ, R3 ;  /* 0x000000ffff1b7224 */ /* 0x000fe400078e0003 */
[----:B------:R-:W-:Y:S02]  /*0b70*/  @!P2 LOP3.LUT R22, R11, 0x7ff00000, RZ, 0xc0, !PT ;  /* 0x7ff000000b16a812 */ /* 0x000fe400078ec0ff */
[----:B------:R-:W0:Y:S02]  /*0b80*/  MUFU.RCP64H R19, R13 ;  /* 0x0000000d00137308 */ /* 0x000e240000001800 */
[----:B------:R-:W-:Y:S02]  /*0b90*/  @!P2 ISETP.GE.U32.AND P3, PT, R3, R22, PT ;  /* 0x000000160300a20c */ /* 0x000fe40003f66070 */
[----:B------:R-:W-:-:S02]  /*0ba0*/  @!P0 LOP3.LUT R26, R13, 0x7ff00000, RZ, 0xc0, !PT ;  /* 0x7ff000000d1a8812 */ /* 0x000fc400078ec0ff */
[----:B------:R-:W-:-:S04]  /*0bb0*/  @!P2 SEL R23, R15, 0x63400000, !P3 ;  /* 0x634000000f17a807 */ /* 0x000fc80005800000 */
[----:B------:R-:W-:-:S04]  /*0bc0*/  @!P2 LOP3.LUT R24, R23, 0x80000000, R9, 0xf8, !PT ;  /* 0x800000001718a812 */ /* 0x000fc800078ef809 */
[----:B------:R-:W-:Y:S02]  /*0bd0*/  @!P2 LOP3.LUT R25, R24, 0x100000, RZ, 0xfc, !PT ;  /* 0x001000001819a812 */ /* 0x000fe400078efcff */
[----:B------:R-:W-:Y:S01]  /*0be0*/  @!P2 MOV R24, RZ ;  /* 0x000000ff0018a202 */ /* 0x000fe20000000f00 */
[----:B0-----:R-:W-:-:S08]  /*0bf0*/  DFMA R20, R18, -R12, 1 ;  /* 0x3ff000001214742b */ /* 0x001fd0000000080c */
[----:B------:R-:W-:-:S08]  /*0c00*/  DFMA R20, R20, R20, R20 ;  /* 0x000000141414722b */ /* 0x000fd00000000014 */
[----:B------:R-:W-:Y:S01]  /*0c10*/  DFMA R20, R18, R20, R18 ;  /* 0x000000141214722b */ /* 0x000fe20000000012 */
[----:B------:R-:W-:Y:S01]  /*0c20*/  SEL R19, R15, 0x63400000, !P1 ;  /* 0x634000000f137807 */ /* 0x000fe20004800000 */
[----:B------:R-:W-:-:S03]  /*0c30*/  IMAD.MOV.U32 R18, RZ, RZ, R8 ;  /* 0x000000ffff127224 */ /* 0x000fc600078e0008 */
[----:B------:R-:W-:-:S03]  /*0c40*/  LOP3.LUT R19, R19, 0x800fffff, R9, 0xf8, !PT ;  /* 0x800fffff13137812 */ /* 0x000fc600078ef809 */
[----:B------:R-:W-:-:S03]  /*0c50*/  DFMA R22, R20, -R12, 1 ;  /* 0x3ff000001416742b */ /* 0x000fc6000000080c */
[----:B------:R-:W-:-:S05]  /*0c60*/  @!P2 DFMA R18, R18, 2, -R24 ;  /* 0x400000001212a82b */ /* 0x000fca0000000818 */
[----:B------:R-:W-:-:S05]  /*0c70*/  DFMA R22, R20, R22, R20 ;  /* 0x000000161416722b */ /* 0x000fca0000000014 */
[----:B------:R-:W-:-:S03]  /*0c80*/  @!P2 LOP3.LUT R27, R19, 0x7ff00000, RZ, 0xc0, !PT ;  /* 0x7ff00000131ba812 */ /* 0x000fc600078ec0ff */
[----:B------:R-:W-:Y:S02]  /*0c90*/  DMUL R20, R22, R18 ;  /* 0x0000001216147228 */ /* 0x000fe40000000000 */
[----:B------:R-:W-:-:S05]  /*0ca0*/  VIADD R28, R27, 0xffffffff ;  /* 0xffffffff1b1c7836 */ /* 0x000fca0000000000 */
[----:B------:R-:W-:Y:S01]  /*0cb0*/  ISETP.GT.U32.AND P0, PT, R28, 0x7feffffe, PT ;  /* 0x7feffffe1c00780c */ /* 0x000fe20003f04070 */
[----:B------:R-:W-:Y:S01]  /*0cc0*/  VIADD R28, R26, 0xffffffff ;  /* 0xffffffff1a1c7836 */ /* 0x000fe20000000000 */
[----:B------:R-:W-:-:S04]  /*0cd0*/  DFMA R24, R20, -R12, R18 ;  /* 0x8000000c1418722b */ /* 0x000fc80000000012 */
[----:B------:R-:W-:-:S04]  /*0ce0*/  ISETP.GT.U32.OR P0, PT, R28, 0x7feffffe, P0 ;  /* 0x7feffffe1c00780c */ /* 0x000fc80000704470 */
[----:B------:R-:W-:-:S09]  /*0cf0*/  DFMA R24, R22, R24, R20 ;  /* 0x000000181618722b */ /* 0x000fd20000000014 */
[----:B------:R-:W-:Y:S05]  /*0d00*/  @P0 BRA `(.L_x_59) ;  /* 0x00000000006c0947 */ /* 0x000fea0003800000 */
[----:B------:R-:W-:-:S04]  /*0d10*/  LOP3.LUT R20, R11, 0x7ff00000, RZ, 0xc0, !PT ;  /* 0x7ff000000b147812 */ /* 0x000fc800078ec0ff */
[CC--:B------:R-:W-:Y:S02]  /*0d20*/  VIADDMNMX R8, R3.reuse, -R20.reuse, 0xb9600000, !PT ;  /* 0xb960000003087446 */ /* 0x0c0fe40007800914 */
[----:B------:R-:W-:Y:S02]  /*0d30*/  ISETP.GE.U32.AND P0, PT, R3, R20, PT ;  /* 0x000000140300720c */ /* 0x000fe40003f06070 */
[----:B------:R-:W-:Y:S02]  /*0d40*/  VIMNMX R3, PT, PT, R8, 0x46a00000, PT ;  /* 0x46a0000008037848 */ /* 0x000fe40003fe0100 */
[----:B------:R-:W-:-:S05]  /*0d50*/  SEL R8, R15, 0x63400000, !P0 ;  /* 0x634000000f087807 */ /* 0x000fca0004000000 */
[----:B------:R-:W-:Y:S02]  /*0d60*/  IMAD.IADD R3, R3, 0x1, -R8 ;  /* 0x0000000103037824 */ /* 0x000fe400078e0a08 */
[----:B------:R-:W-:Y:S02]  /*0d70*/  IMAD.MOV.U32 R8, RZ, RZ, RZ ;  /* 0x000000ffff087224 */ /* 0x000fe400078e00ff */
[----:B------:R-:W-:-:S06]  /*0d80*/  VIADD R9, R3, 0x7fe00000 ;  /* 0x7fe0000003097836 */ /* 0x000fcc0000000000 */
[----:B------:R-:W-:-:S10]  /*0d90*/  DMUL R20, R24, R8 ;  /* 0x0000000818147228 */ /* 0x000fd40000000000 */
[----:B------:R-:W-:-:S13]  /*0da0*/  FSETP.GTU.AND P0, PT, |R21|, 1.469367938527859385e-39, PT ;  /* 0x001000001500780b */ /* 0x000fda0003f0c200 */
[----:B------:R-:W-:Y:S05]  /*0db0*/  @P0 BRA `(.L_x_60) ;  /* 0x0000000000940947 */ /* 0x000fea0003800000 */
[----:B------:R-:W-:Y:S01]  /*0dc0*/  DFMA R12, R24, -R12, R18 ;  /* 0x8000000c180c722b */ /* 0x000fe20000000012 */
[----:B------:R-:W-:-:S09]  /*0dd0*/  IMAD.MOV.U32 R10, RZ, RZ, RZ ;  /* 0x000000ffff0a7224 */ /* 0x000fd200078e00ff */
[C---:B------:R-:W-:Y:S02]  /*0de0*/  FSETP.NEU.AND P0, PT, R13.reuse, RZ, PT ;  /* 0x000000ff0d00720b */ /* 0x040fe40003f0d000 */
[----:B------:R-:W-:-:S04]  /*0df0*/  LOP3.LUT R15, R13, 0x80000000, R11, 0x48, !PT ;  /* 0x800000000d0f7812 */ /* 0x000fc800078e480b */
[----:B------:R-:W-:-:S07]  /*0e00*/  LOP3.LUT R11, R15, R9, RZ, 0xfc, !PT ;  /* 0x000000090f0b7212 */ /* 0x000fce00078efcff */
[----:B------:R-:W-:Y:S05]  /*0e10*/  @!P0 BRA `(.L_x_60) ;  /* 0x00000000007c8947 */ /* 0x000fea0003800000 */
[C---:B------:R-:W-:Y:S01]  /*0e20*/  IADD3 R9, PT, PT, -R3.reuse, RZ, RZ ;  /* 0x000000ff03097210 */ /* 0x040fe20007ffe1ff */
[----:B------:R-:W-:Y:S01]  /*0e30*/  IMAD.MOV.U32 R8, RZ, RZ, RZ ;  /* 0x000000ffff087224 */ /* 0x000fe200078e00ff */
[----:B------:R-:W-:Y:S01]  /*0e40*/  DMUL.RP R10, R24, R10 ;  /* 0x0000000a180a7228 */ /* 0x000fe20000008000 */
[----:B------:R-:W-:-:S04]  /*0e50*/  IADD3 R3, PT, PT, -R3, -0x43300000, RZ ;  /* 0xbcd0000003037810 */ /* 0x000fc80007ffe1ff */
[----:B------:R-:W-:-:S05]  /*0e60*/  DFMA R8, R20, -R8, R24 ;  /* 0x800000081408722b */ /* 0x000fca0000000018 */
[----:B------:R-:W-:-:S05]  /*0e70*/  LOP3.LUT R15, R11, R15, RZ, 0x3c, !PT ;  /* 0x0000000f0b0f7212 */ /* 0x000fca00078e3cff */
[----:B------:R-:W-:-:S04]  /*0e80*/  FSETP.NEU.AND P0, PT, |R9|, R3, PT ;  /* 0x000000030900720b */ /* 0x000fc80003f0d200 */
[----:B------:R-:W-:Y:S02]  /*0e90*/  FSEL R20, R10, R20, !P0 ;  /* 0x000000140a147208 */ /* 0x000fe40004000000 */
[----:B------:R-:W-:Y:S01]  /*0ea0*/  FSEL R21, R15, R21, !P0 ;  /* 0x000000150f157208 */ /* 0x000fe20004000000 */
[----:B------:R-:W-:Y:S06]  /*0eb0*/  BRA `(.L_x_60) ;  /* 0x0000000000547947 */ /* 0x000fec0003800000 */
.L_x_59:
[----:B------:R-:W-:-:S14]  /*0ec0*/  DSETP.NAN.AND P0, PT, R8, R8, PT ;  /* 0x000000080800722a */ /* 0x000fdc0003f08000 */
[----:B------:R-:W-:Y:S05]  /*0ed0*/  @P0 BRA `(.L_x_61) ;  /* 0x0000000000440947 */ /* 0x000fea0003800000 */
[----:B------:R-:W-:-:S14]  /*0ee0*/  DSETP.NAN.AND P0, PT, R10, R10, PT ;  /* 0x0000000a0a00722a */ /* 0x000fdc0003f08000 */
[----:B------:R-:W-:Y:S05]  /*0ef0*/  @P0 BRA `(.L_x_62) ;  /* 0x0000000000300947 */ /* 0x000fea0003800000 */
[----:B------:R-:W-:Y:S01]  /*0f00*/  ISETP.NE.AND P0, PT, R27, R26, PT ;  /* 0x0000001a1b00720c */ /* 0x000fe20003f05270 */
[----:B------:R-:W-:Y:S02]  /*0f10*/  IMAD.MOV.U32 R20, RZ, RZ, 0x0 ;  /* 0x00000000ff147424 */ /* 0x000fe400078e00ff */
[----:B------:R-:W-:-:S10]  /*0f20*/  IMAD.MOV.U32 R21, RZ, RZ, -0x80000 ;  /* 0xfff80000ff157424 */ /* 0x000fd400078e00ff */
[----:B------:R-:W-:Y:S05]  /*0f30*/  @!P0 BRA `(.L_x_60) ;  /* 0x0000000000348947 */ /* 0x000fea0003800000 */
[----:B------:R-:W-:Y:S02]  /*0f40*/  ISETP.NE.AND P0, PT, R27, 0x7ff00000, PT ;  /* 0x7ff000001b00780c */ /* 0x000fe40003f05270 */
[----:B------:R-:W-:Y:S02]  /*0f50*/  LOP3.LUT R21, R9, 0x80000000, R11, 0x48, !PT ;  /* 0x8000000009157812 */ /* 0x000fe400078e480b */
[----:B------:R-:W-:-:S13]  /*0f60*/  ISETP.EQ.OR P0, PT, R26, RZ, !P0 ;  /* 0x000000ff1a00720c */ /* 0x000fda0004702670 */
[----:B------:R-:W-:Y:S01]  /*0f70*/  @P0 LOP3.LUT R3, R21, 0x7ff00000, RZ, 0xfc, !PT ;  /* 0x7ff0000015030812 */ /* 0x000fe200078efcff */
[----:B------:R-:W-:Y:S02]  /*0f80*/  @!P0 IMAD.MOV.U32 R20, RZ, RZ, RZ ;  /* 0x000000ffff148224 */ /* 0x000fe400078e00ff */
[----:B------:R-:W-:Y:S02]  /*0f90*/  @P0 IMAD.MOV.U32 R20, RZ, RZ, RZ ;  /* 0x000000ffff140224 */ /* 0x000fe400078e00ff */
[----:B------:R-:W-:Y:S01]  /*0fa0*/  @P0 IMAD.MOV.U32 R21, RZ, RZ, R3 ;  /* 0x000000ffff150224 */ /* 0x000fe200078e0003 */
[----:B------:R-:W-:Y:S06]  /*0fb0*/  BRA `(.L_x_60) ;  /* 0x0000000000147947 */ /* 0x000fec0003800000 */
.L_x_62:
[----:B------:R-:W-:Y:S01]  /*0fc0*/  LOP3.LUT R21, R11, 0x80000, RZ, 0xfc, !PT ;  /* 0x000800000b157812 */ /* 0x000fe200078efcff */
[----:B------:R-:W-:Y:S01]  /*0fd0*/  IMAD.MOV.U32 R20, RZ, RZ, R10 ;  /* 0x000000ffff147224 */ /* 0x000fe200078e000a */
[----:B------:R-:W-:Y:S06]  /*0fe0*/  BRA `(.L_x_60) ;  /* 0x0000000000087947 */ /* 0x000fec0003800000 */
.L_x_61:
[----:B------:R-:W-:Y:S02]  /*0ff0*/  LOP3.LUT R21, R9, 0x80000, RZ, 0xfc, !PT ;  /* 0x0008000009157812 */ /* 0x000fe400078efcff */
[----:B------:R-:W-:-:S07]  /*1000*/  MOV R20, R8 ;  /* 0x0000000800147202 */ /* 0x000fce0000000f00 */
.L_x_60:
[----:B------:R-:W-:Y:S05]  /*1010*/  BSYNC.RECONVERGENT B1 ;  /* 0x0000000000017941 */ /* 0x000fea0003800200 */
.L_x_58:
[----:B------:R-:W-:Y:S02]  /*1020*/  IMAD.MOV.U32 R8, RZ, RZ, R0 ;  /* 0x000000ffff087224 */ /* 0x000fe400078e0000 */
[----:B------:R-:W-:Y:S02]  /*1030*/  IMAD.MOV.U32 R9, RZ, RZ, 0x0 ;  /* 0x00000000ff097424 */ /* 0x000fe400078e00ff */
[----:B------:R-:W-:Y:S02]  /*1040*/  IMAD.MOV.U32 R10, RZ, RZ, R20 ;  /* 0x000000ffff0a7224 */ /* 0x000fe400078e0014 */
[----:B------:R-:W-:Y:S01]  /*1050*/  IMAD.MOV.U32 R11, RZ, RZ, R21 ;  /* 0x000000ffff0b7224 */ /* 0x000fe200078e0015 */
[----:B------:R-:W-:Y:S06]  /*1060*/  RET.REL.NODEC R8 `(_Z8tornado2P6float2ffiiS_S_ff) ;  /* 0xffffffec08e47950 */ /* 0x000fec0003c3ffff */
        .weak           $__internal_4_$__cuda_sm20_dsqrt_rn_f64_mediumpath_v1
        .type           $__internal_4_$__cuda_sm20_dsqrt_rn_f64_mediumpath_v1,@function
        .size           $__internal_4_$__cuda_sm20_dsqrt_rn_f64_mediumpath_v1,($_Z8tornado2P6float2ffiiS_S_ff$__internal_accurate_pow - $__internal_4_$__cuda_sm20_dsqrt_rn_f64_mediumpath_v1)
$__internal_4_$__cuda_sm20_dsqrt_rn_f64_mediumpath_v1:
[----:B------:R-:W-:Y:S01]  /*1070*/  ISETP.GE.U32.AND P0, PT, R6, -0x3400000, PT ;  /* 0xfcc000000600780c */ /* 0x000fe20003f06070 */
[----:B------:R-:W-:Y:S01]  /*1080*/  BSSY.RECONVERGENT B1, `(.L_x_63) ;  /* 0x0000026000017945 */ /* 0x000fe20003800200 */
[----:B------:R-:W-:Y:S02]  /*1090*/  IMAD.MOV.U32 R12, RZ, RZ, R14 ;  /* 0x000000ffff0c7224 */ /* 0x000fe400078e000e */
[----:B------:R-:W-:Y:S02]  /*10a0*/  IMAD.MOV.U32 R6, RZ, RZ, R18 ;  /* 0x000000ffff067224 */ /* 0x000fe400078e0012 */
[----:B------:R-:W-:-:S07]  /*10b0*/  IMAD.MOV.U32 R7, RZ, RZ, R19 ;  /* 0x000000ffff077224 */ /* 0x000fce00078e0013 */
        /* <DEDUP_REMOVED lines=9> */
.L_x_64:
[----:B------:R-:W-:-:S14]  /*1150*/  DSETP.NE.AND P0, PT, R8, RZ, PT ;  /* 0x000000ff0800722a */ /* 0x000fdc0003f05000 */
[----:B------:R-:W-:Y:S05]  /*1160*/  @!P0 BRA `(.L_x_66) ;  /* 0x0000000000588947 */ /* 0x000fea0003800000 */
[----:B------:R-:W-:-:S13]  /*1170*/  ISETP.GE.AND P0, PT, R9, RZ, PT ;  /* 0x000000ff0900720c */ /* 0x000fda0003f06270 */
[----:B------:R-:W-:Y:S02]  /*1180*/  @!P0 IMAD.MOV.U32 R6, RZ, RZ, 0x0 ;  /* 0x00000000ff068424 */ /* 0x000fe400078e00ff */
[----:B------:R-:W-:Y:S01]  /*1190*/  @!P0 IMAD.MOV.U32 R7, RZ, RZ, -0x80000 ;  /* 0xfff80000ff078424 */ /* 0x000fe200078e00ff */
[----:B------:R-:W-:Y:S06]  /*11a0*/  @!P0 BRA `(.L_x_65) ;  /* 0x00000000004c8947 */ /* 0x000fec0003800000 */
[----:B------:R-:W-:-:S13]  /*11b0*/  ISETP.GT.AND P0, PT, R9, 0x7fefffff, PT ;  /* 0x7fefffff0900780c */ /* 0x000fda0003f04270 */
[----:B------:R-:W-:Y:S05]  /*11c0*/  @P0 BRA `(.L_x_66) ;  /* 0x0000000000400947 */ /* 0x000fea0003800000 */
[----:B------:R-:W-:Y:S01]  /*11d0*/  DMUL R6, R8, 8.11296384146066816958e+31 ;  /* 0x4690000008067828 */ /* 0x000fe20000000000 */
[----:B------:R-:W-:Y:S02]  /*11e0*/  IMAD.MOV.U32 R12, RZ, RZ, 0x0 ;  /* 0x00000000ff0c7424 */ /* 0x000fe400078e00ff */
[----:B------:R-:W-:Y:S02]  /*11f0*/  IMAD.MOV.U32 R8, RZ, RZ, RZ ;  /* 0x000000ffff087224 */ /* 0x000fe400078e00ff */
[----:B------:R-:W-:Y:S01]  /*1200*/  IMAD.MOV.U32 R13, RZ, RZ, 0x3fd80000 ;  /* 0x3fd80000ff0d7424 */ /* 0x000fe200078e00ff */
[----:B------:R-:W0:Y:S03]  /*1210*/  MUFU.RSQ64H R9, R7 ;  /* 0x0000000700097308 */ /* 0x000e260000001c00 */
[----:B0-----:R-:W-:-:S08]  /*1220*/  DMUL R10, R8, R8 ;  /* 0x00000008080a7228 */ /* 0x001fd00000000000 */
[----:B------:R-:W-:-:S08]  /*1230*/  DFMA R10, R6, -R10, 1 ;  /* 0x3ff00000060a742b */ /* 0x000fd0000000080a */
[----:B------:R-:W-:Y:S02]  /*1240*/  DFMA R12, R10, R12, 0.5 ;  /* 0x3fe000000a0c742b */ /* 0x000fe4000000000c */
[----:B------:R-:W-:-:S08]  /*1250*/  DMUL R10, R8, R10 ;  /* 0x0000000a080a7228 */ /* 0x000fd00000000000 */
[----:B------:R-:W-:-:S08]  /*1260*/  DFMA R10, R12, R10, R8 ;  /* 0x0000000a0c0a722b */ /* 0x000fd00000000008 */
[----:B------:R-:W-:Y:S02]  /*1270*/  DMUL R8, R6, R10 ;  /* 0x0000000a06087228 */ /* 0x000fe40000000000 */
[----:B------:R-:W-:-:S06]  /*1280*/  VIADD R11, R11, 0xfff00000 ;  /* 0xfff000000b0b7836 */ /* 0x000fcc0000000000 */
[----:B------:R-:W-:-:S08]  /*1290*/  DFMA R12, R8, -R8, R6 ;  /* 0x80000008080c722b */ /* 0x000fd00000000006 */
[----:B------:R-:W-:-:S10]  /*12a0*/  DFMA R6, R10, R12, R8 ;  /* 0x0000000c0a06722b */ /* 0x000fd40000000008 */
[----:B------:R-:W-:Y:S01]  /*12b0*/  VIADD R7, R7, 0xfcb00000 ;  /* 0xfcb0000007077836 */ /* 0x000fe20000000000 */
[----:B------:R-:W-:Y:S06]  /*12c0*/  BRA `(.L_x_65) ;  /* 0x0000000000047947 */ /* 0x000fec0003800000 */
.L_x_66:
[----:B------:R-:W-:-:S11]  /*12d0*/  DADD R6, R8, R8 ;  /* 0x0000000008067229 */ /* 0x000fd60000000008 */
.L_x_65:
[----:B------:R-:W-:Y:S05]  /*12e0*/  BSYNC.RECONVERGENT B1 ;  /* 0x0000000000017941 */ /* 0x000fea0003800200 */
.L_x_63:
[----:B------:R-:W-:Y:S01]  /*12f0*/  MOV R10, R6 ;  /* 0x00000006000a7202 */ /* 0x000fe20000000f00 */
[----:B------:R-:W-:Y:S02]  /*1300*/  IMAD.MOV.U32 R11, RZ, RZ, R7 ;  /* 0x000000ffff0b7224 */ /* 0x000fe400078e0007 */
[----:B------:R-:W-:Y:S02]  /*1310*/  IMAD.MOV.U32 R6, RZ, RZ, R0 ;  /* 0x000000ffff067224 */ /* 0x000fe400078e0000 */
[----:B------:R-:W-:-:S04]  /*1320*/  IMAD.MOV.U32 R7, RZ, RZ, 0x0 ;  /* 0x00000000ff077424 */ /* 0x000fc800078e00ff */
[----:B------:R-:W-:Y:S05]  /*1330*/  RET.REL.NODEC R6 `(_Z8tornado2P6float2ffiiS_S_ff) ;  /* 0xffffffec06307950 */ /* 0x000fea0003c3ffff */
        .type           $_Z8tornado2P6float2ffiiS_S_ff$__internal_accurate_pow,@function
        .size           $_Z8tornado2P6float2ffiiS_S_ff$__internal_accurate_pow,(.L_x_75 - $_Z8tornado2P6float2ffiiS_S_ff$__internal_accurate_pow)
$_Z8tornado2P6float2ffiiS_S_ff$__internal_accurate_pow:
[----:B------:R-:W-:Y:S01]  /*1340*/  ISETP.GT.U32.AND P0, PT, R25, 0xfffff, PT ;  /* 0x000fffff1900780c */ /* 0x000fe20003f04070 */
[----:B------:R-:W-:Y:S01]  /*1350*/  IMAD.MOV.U32 R12, RZ, RZ, R25 ;  /* 0x000000ffff0c7224 */ /* 0x000fe200078e0019 */
[----:B------:R-:W-:Y:S01]  /*1360*/  UMOV UR4, 0x7d2cafe2 ;  /* 0x7d2cafe200047882 */ /* 0x000fe20000000000 */
[----:B------:R-:W-:Y:S01]  /*1370*/  IMAD.MOV.U32 R14, RZ, RZ, R24 ;  /* 0x000000ffff0e7224 */ /* 0x000fe200078e0018 */
[----:B------:R-:W-:Y:S01]  /*1380*/  UMOV UR5, 0x3eb0f5ff ;  /* 0x3eb0f5ff00057882 */ /* 0x000fe20000000000 */
[----:B------:R-:W-:Y:S01]  /*1390*/  IMAD.MOV.U32 R18, RZ, RZ, RZ ;  /* 0x000000ffff127224 */ /* 0x000fe200078e00ff */
[----:B------:R-:W-:Y:S01]  /*13a0*/  UMOV UR6, 0x3b39803f ;  /* 0x3b39803f00067882 */ /* 0x000fe20000000000 */
[----:B------:R-:W-:Y:S01]  /*13b0*/  IMAD.MOV.U32 R16, RZ, RZ, 0x41ad3b5a ;  /* 0x41ad3b5aff107424 */ /* 0x000fe200078e00ff */
[----:B------:R-:W-:Y:S01]  /*13c0*/  UMOV UR7, 0x3c7abc9e ;  /* 0x3c7abc9e00077882 */ /* 0x000fe20000000000 */
[----:B------:R-:W-:-:S04]  /*13d0*/  IMAD.MOV.U32 R17, RZ, RZ, 0x3ed0f5d2 ;  /* 0x3ed0f5d2ff117424 */ /* 0x000fc800078e00ff */
[----:B------:R-:W-:-:S10]  /*13e0*/  @!P0 DMUL R10, R24, 1.80143985094819840000e+16 ;  /* 0x43500000180a8828 */ /* 0x000fd40000000000 */
[----:B------:R-:W-:Y:S02]  /*13f0*/  @!P0 IMAD.MOV.U32 R12, RZ, RZ, R11 ;  /* 0x000000ffff0c8224 */ /* 0x000fe400078e000b */
[----:B------:R-:W-:Y:S01]  /*1400*/  @!P0 IMAD.MOV.U32 R14, RZ, RZ, R10 ;  /* 0x000000ffff0e8224 */ /* 0x000fe200078e000a */
[----:B------:R-:W-:Y:S02]  /*1410*/  SHF.R.U32.HI R10, RZ, 0x14, R25 ;  /* 0x00000014ff0a7819 */ /* 0x000fe40000011619 */
[----:B------:R-:W-:Y:S02]  /*1420*/  LOP3.LUT R12, R12, 0x800fffff, RZ, 0xc0, !PT ;  /* 0x800fffff0c0c7812 */ /* 0x000fe400078ec0ff */
[----:B------:R-:W-:Y:S02]  /*1430*/  @!P0 LEA.HI R10, R11, 0xffffffca, RZ, 0xc ;  /* 0xffffffca0b0a8811 */ /* 0x000fe400078f60ff */
[----:B------:R-:W-:-:S03]  /*1440*/  LOP3.LUT R15, R12, 0x3ff00000, RZ, 0xfc, !PT ;  /* 0x3ff000000c0f7812 */ /* 0x000fc600078efcff */
[----:B------:R-:W-:Y:S01]  /*1450*/  VIADD R11, R10, 0xfffffc01 ;  /* 0xfffffc010a0b7836 */ /* 0x000fe20000000000 */
[----:B------:R-:W-:-:S13]  /*1460*/  ISETP.GE.U32.AND P1, PT, R15, 0x3ff6a09f, PT ;  /* 0x3ff6a09f0f00780c */ /* 0x000fda0003f26070 */
[----:B------:R-:W-:Y:S02]  /*1470*/  @P1 IADD3 R13, PT, PT, R15, -0x100000, RZ ;  /* 0xfff000000f0d1810 */ /* 0x000fe40007ffe0ff */
[----:B------:R-:W-:-:S03]  /*1480*/  @P1 IADD3 R11, PT, PT, R10, -0x3fe, RZ ;  /* 0xfffffc020a0b1810 */ /* 0x000fc60007ffe0ff */
[----:B------:R-:W-:-:S06]  /*1490*/  @P1 IMAD.MOV.U32 R15, RZ, RZ, R13 ;  /* 0x000000ffff0f1224 */ /* 0x000fcc00078e000d */
        /* <DEDUP_REMOVED lines=27> */
[----:B------:R-:W-:Y:S02]  /*1650*/  DMUL R16, R18, R16 ;  /* 0x0000001012107228 */ /* 0x000fe40000000000 */
[----:B------:R-:W-:-:S03]  /*1660*/  DMUL R18, R12, R12 ;  /* 0x0000000c0c127228 */ /* 0x000fc60000000000 */
[----:B------:R-:W-:Y:S01]  /*1670*/  DFMA R22, R26, R22, UR4 ;  /* 0x000000041a167e2b */ /* 0x000fe20008000016 */
[----:B------:R-:W-:Y:S01]  /*1680*/  UMOV UR4, 0x55555555 ;  /* 0x5555555500047882 */ /* 0x000fe20000000000 */
[----:B------:R-:W-:-:S03]  /*1690*/  UMOV UR5, 0x3fb55555 ;  /* 0x3fb5555500057882 */ /* 0x000fc60000000000 */
[----:B------:R-:W-:Y:S02]  /*16a0*/  VIADD R25, R17, 0x100000 ;  /* 0x0010000011197836 */ /* 0x000fe40000000000 */
[----:B------:R-:W-:Y:S01]  /*16b0*/  IMAD.MOV.U32 R24, RZ, RZ, R16 ;  /* 0x000000ffff187224 */ /* 0x000fe200078e0010 */
[----:B------:R-:W-:-:S08]  /*16c0*/  DFMA R14, R26, R22, UR4 ;  /* 0x000000041a0e7e2b */ /* 0x000fd00008000016 */
[----:B------:R-:W-:Y:S01]  /*16d0*/  DADD R20, -R14, UR4 ;  /* 0x000000040e147e29 */ /* 0x000fe20008000100 */
[----:B------:R-:W-:Y:S01]  /*16e0*/  UMOV UR4, 0xb9e7b0 ;  /* 0x00b9e7b000047882 */ /* 0x000fe20000000000 */
[----:B------:R-:W-:-:S06]  /*16f0*/  UMOV UR5, 0x3c46a4cb ;  /* 0x3c46a4cb00057882 */ /* 0x000fcc0000000000 */
[----:B------:R-:W-:Y:S02]  /*1700*/  DFMA R20, R26, R22, R20 ;  /* 0x000000161a14722b */ /* 0x000fe40000000014 */
[C---:B------:R-:W-:Y:S02]  /*1710*/  DFMA R22, R12.reuse, R12, -R18 ;  /* 0x0000000c0c16722b */ /* 0x040fe40000000812 */
[----:B------:R-:W-:-:S04]  /*1720*/  DMUL R26, R12, R18 ;  /* 0x000000120c1a7228 */ /* 0x000fc80000000000 */
[----:B------:R-:W-:Y:S01]  /*1730*/  DADD R20, R20, -UR4 ;  /* 0x8000000414147e29 */ /* 0x000fe20008000000 */
[----:B------:R-:W-:Y:S01]  /*1740*/  UMOV UR4, 0x80000000 ;  /* 0x8000000000047882 */ /* 0x000fe20000000000 */
[C---:B------:R-:W-:Y:S01]  /*1750*/  DFMA R24, R12.reuse, R24, R22 ;  /* 0x000000180c18722b */ /* 0x040fe20000000016 */
[----:B------:R-:W-:Y:S01]  /*1760*/  UMOV UR5, 0x43300000 ;  /* 0x4330000000057882 */ /* 0x000fe20000000000 */
[----:B------:R-:W-:-:S08]  /*1770*/  DFMA R22, R12, R18, -R26 ;  /* 0x000000120c16722b */ /* 0x000fd0000000081a */
[----:B------:R-:W-:Y:S02]  /*1780*/  DFMA R22, R16, R18, R22 ;  /* 0x000000121016722b */ /* 0x000fe40000000016 */
[----:B------:R-:W-:-:S06]  /*1790*/  DADD R18, R14, R20 ;  /* 0x000000000e127229 */ /* 0x000fcc0000000014 */
[----:B------:R-:W-:Y:S02]  /*17a0*/  DFMA R22, R12, R24, R22 ;  /* 0x000000180c16722b */ /* 0x000fe40000000016 */
[----:B------:R-:W-:Y:S02]  /*17b0*/  DADD R24, R14, -R18 ;  /* 0x000000000e187229 */ /* 0x000fe40000000812 */
[----:B------:R-:W-:-:S06]  /*17c0*/  DMUL R14, R18, R26 ;  /* 0x0000001a120e7228 */ /* 0x000fcc0000000000 */
[----:B------:R-:W-:Y:S02]  /*17d0*/  DADD R24, R20, R24 ;  /* 0x0000000014187229 */ /* 0x000fe40000000018 */
        /* <DEDUP_REMOVED lines=9> */
[----:B------:R-:W-:-:S08]  /*1870*/  DADD R12, R14, R12 ;  /* 0x000000000e0c7229 */ /* 0x000fd0000000000c */
[----:B------:R-:W-:Y:S01]  /*1880*/  DADD R16, R16, R12 ;  /* 0x0000000010107229 */ /* 0x000fe2000000000c */
[----:B------:R-:W-:Y:S01]  /*1890*/  LOP3.LUT R12, R11, 0x80000000, RZ, 0x3c, !PT ;  /* 0x800000000b0c7812 */ /* 0x000fe200078e3cff */
[----:B------:R-:W-:-:S06]  /*18a0*/  IMAD.MOV.U32 R13, RZ, RZ, 0x43300000 ;  /* 0x43300000ff0d7424 */ /* 0x000fcc00078e00ff */
        /* <DEDUP_REMOVED lines=16> */
[----:B------:R-:W-:Y:S02]  /*19b0*/  IMAD.MOV.U32 R10, RZ, RZ, 0x652b82fe ;  /* 0x652b82feff0a7424 */ /* 0x000fe400078e00ff */
[----:B------:R-:W-:-:S05]  /*19c0*/  IMAD.MOV.U32 R11, RZ, RZ, 0x3ff71547 ;  /* 0x3ff71547ff0b7424 */ /* 0x000fca00078e00ff */
        /* <DEDUP_REMOVED lines=13> */
[----:B------:R-:W-:Y:S01]  /*1aa0*/  UMOV UR5, 0x3e5ade15 ;  /* 0x3e5ade1500057882 */ /* 0x000fe20000000000 */
[----:B------:R-:W-:-:S06]  /*1ab0*/  IMAD.MOV.U32 R21, RZ, RZ, 0x3e928af3 ;  /* 0x3e928af3ff157424 */ /* 0x000fcc00078e00ff */
        /* <DEDUP_REMOVED lines=27> */
[----:B------:R-:W-:Y:S01]  /*1c70*/  IMAD R17, R10, 0x100000, R15 ;  /* 0x001000000a117824 */ /* 0x000fe200078e020f */
        /* <DEDUP_REMOVED lines=8> */
[----:B------:R-:W-:-:S05]  /*1d00*/  @!P1 SHF.R.S32.HI R11, RZ, 0x1, R11 ;  /* 0x00000001ff0b9819 */ /* 0x000fca000001140b */
[----:B------:R-:W-:Y:S02]  /*1d10*/  @!P1 IMAD.IADD R10, R10, 0x1, -R11 ;  /* 0x000000010a0a9824 */ /* 0x000fe400078e0a0b */
[----:B------:R-:W-:-:S03]  /*1d20*/  @!P1 IMAD R15, R11, 0x100000, R15 ;  /* 0x001000000b0f9824 */ /* 0x000fc600078e020f */
[----:B------:R-:W-:Y:S01]  /*1d30*/  @!P1 LEA R11, R10, 0x3ff00000, 0x14 ;  /* 0x3ff000000a0b9811 */ /* 0x000fe200078ea0ff */
[----:B------:R-:W-:-:S06]  /*1d40*/  @!P1 IMAD.MOV.U32 R10, RZ, RZ, RZ ;  /* 0x000000ffff0a9224 */ /* 0x000fcc00078e00ff */
[----:B------:R-:W-:-:S11]  /*1d50*/  @!P1 DMUL R16, R14, R10 ;  /* 0x0000000a0e109228 */ /* 0x000fd60000000000 */
.L_x_67:
[----:B------:R-:W-:Y:S01]  /*1d60*/  DFMA R18, R18, R16, R16 ;  /* 0x000000101212722b */ /* 0x000fe20000000010 */
[----:B------:R-:W-:Y:S01]  /*1d70*/  IMAD.MOV.U32 R10, RZ, RZ, R0 ;  /* 0x000000ffff0a7224 */ /* 0x000fe200078e0000 */
[----:B------:R-:W-:Y:S01]  /*1d80*/  DSETP.NEU.AND P0, PT, |R16|, +INF , PT ;  /* 0x7ff000001000742a */ /* 0x000fe20003f0d200 */
[----:B------:R-:W-:-:S07]  /*1d90*/  IMAD.MOV.U32 R11, RZ, RZ, 0x0 ;  /* 0x00000000ff0b7424 */ /* 0x000fce00078e00ff */
[----:B------:R-:W-:Y:S02]  /*1da0*/  FSEL R12, R16, R18, !P0 ;  /* 0x00000012100c7208 */ /* 0x000fe40004000000 */
[----:B------:R-:W-:Y:S01]  /*1db0*/  FSEL R13, R17, R19, !P0 ;  /* 0x00000013110d7208 */ /* 0x000fe20004000000 */
[----:B------:R-:W-:Y:S06]  /*1dc0*/  RET.REL.NODEC R10 `(_Z8tornado2P6float2ffiiS_S_ff) ;  /* 0xffffffe00a8c7950 */ /* 0x000fec0003c3ffff */
.L_x_68:
        /* <DEDUP_REMOVED lines=11> */
.L_x_75:


//--------------------- .nv.shared.reserved.0     --------------------------
	.section	.nv.shared.reserved.0,"aw",@nobits
	.weak		__nv_reservedSMEM_offset_0_alias
	.size		__nv_reservedSMEM_offset_0_alias, 0, 64
	.other		__nv_reservedSMEM_offset_0_alias,@"STO_CUDA_RESERVED_SHARED STV_DEFAULT"
__nv_reservedSMEM_offset_0_alias:
	.zero		0
	.zero		64


//--------------------- .nv.constant0._Z19explicitEulerStep2DIfEvPT_S1_S0_iS0_S0_6float2S2_ --------------------------
	.section	.nv.constant0._Z19explicitEulerStep2DIfEvPT_S1_S0_iS0_S0_6float2S2_,"a",@progbits
	.sectionflags	@""
	.align	4
.nv.constant0._Z19explicitEulerStep2DIfEvPT_S1_S0_iS0_S0_6float2S2_:
	.zero		944


//--------------------- .nv.constant0._Z8tornado2P6float2ffiiS_S_ff --------------------------
	.section	.nv.constant0._Z8tornado2P6float2ffiiS_S_ff,"a",@progbits
	.sectionflags	@""
	.align	4
.nv.constant0._Z8tornado2P6float2ffiiS_S_ff:
	.zero		944


//--------------------- SYMBOLS --------------------------

	.type		.nv.reservedSmem.offset0,@object
	.size		.nv.reservedSmem.offset0,0x4
